// auto-generated by cutlass_sweep.gemm — config: {"arch": "sm_100", "cluster_m": 1, "cluster_n": 4, "dtype": "e5m2", "dtype_b": "e5m2", "layout": "nt", "stages": 0, "tile_k": 128, "tile_m": 64, "tile_n": 256}
#include "cutlass/cutlass.h"
#include "cutlass/gemm/collective/collective_builder.hpp"
#include "cutlass/gemm/device/gemm_universal_adapter.h"
#include "cutlass/gemm/kernel/gemm_universal.hpp"
#include "cutlass/epilogue/collective/collective_builder.hpp"

using ElemA = cutlass::float_e5m2_t;
using ElemB = cutlass::float_e5m2_t;
using ElemCD = cutlass::float_e5m2_t;
using Acc  = float;
using TileShape    = cute::Shape<cute::_64, cute::_256, cute::_128>;
using ClusterShape = cute::Shape<cute::_1, cute::_4, cute::_1>;

using CollectiveEpilogue = typename cutlass::epilogue::collective::CollectiveBuilder<
    cutlass::arch::Sm100, cutlass::arch::OpClassTensorOp,
    TileShape, ClusterShape,
    cutlass::epilogue::collective::EpilogueTileAuto,
    Acc, Acc,
    ElemCD, cutlass::layout::RowMajor, 128 / cutlass::sizeof_bits<ElemCD>::value,
    ElemCD, cutlass::layout::RowMajor, 128 / cutlass::sizeof_bits<ElemCD>::value,
    cutlass::epilogue::collective::EpilogueScheduleAuto
  >::CollectiveOp;

using CollectiveMainloop = typename cutlass::gemm::collective::CollectiveBuilder<
    cutlass::arch::Sm100, cutlass::arch::OpClassTensorOp,
    ElemA, cutlass::layout::RowMajor, 128 / cutlass::sizeof_bits<ElemA>::value,
    ElemB, cutlass::layout::ColumnMajor, 128 / cutlass::sizeof_bits<ElemB>::value,
    Acc,
    TileShape, ClusterShape,
    cutlass::gemm::collective::StageCountAutoCarveout<static_cast<int>(sizeof(typename CollectiveEpilogue::SharedStorage))>,
    cutlass::gemm::collective::KernelScheduleAuto
  >::CollectiveOp;

using GemmKernel = cutlass::gemm::kernel::GemmUniversal<
    cute::Shape<int,int,int,int>,
    CollectiveMainloop,
    CollectiveEpilogue
>;
using Gemm = cutlass::gemm::device::GemmUniversalAdapter<GemmKernel>;

// Force the device kernel symbol into the cubin without needing a host main.
auto* _anchor = &cutlass::device_kernel<GemmKernel>;


// ===== COMPILED SASS (sm_100a) =====

	.target	sm_100a

	.elftype	@"ET_EXEC"


//--------------------- .note.nv.tkinfo           --------------------------
	.section	.note.nv.tkinfo,"",@"SHT_NOTE"
	.sectionflags	@"SHF_NOTE_NV_TKINFO"
	.tkinfo
        /*0018*/ 	.word	0x00000002
        /*0030*/ 	.string	""
        /*0030*/ 	.string	"ptxas"
        /*0030*/ 	.string	"Cuda compilation tools, release 13.0, V13.0.88"
        /*0030*/ 	.string	"Build cuda_13.0.r13.0/compiler.36424714_0"
        /*0030*/ 	.string	"-arch sm_100a -m 64 "



//--------------------- .note.nv.cuinfo           --------------------------
	.section	.note.nv.cuinfo,"",@"SHT_NOTE"
	.sectionflags	@"SHF_NOTE_NV_CUINFO"
        /*0018*/ 	.short	0x0002
        /*001a*/ 	.short	0x0064
        /*001c*/ 	.short	0x0082
	.zero		2


//--------------------- .nv.info                  --------------------------
	.section	.nv.info,"",@"SHT_CUDA_INFO"
	.align	4


	//----- nvinfo : EIATTR_REGCOUNT
	.align		4
        /*0000*/ 	.byte	0x04, 0x2f
        /*0002*/ 	.short	(.L_20 - .L_19)
	.align		4
.L_19:
        /*0004*/ 	.word	index@(_ZN7cutlass13device_kernelINS_4gemm6kernel13GemmUniversalIN4cute5tupleIJiiiiEEENS1_10collective13CollectiveMmaINS1_35MainloopSm100TmaUmmaWarpSpecializedILi5ELi2ELi4ENS5_IJNS4_1CILi1EEENSA_ILi4EEESB_EEEEENS5_IJNSA_ILi64EEENSA_ILi256EEENSA_ILi128EEEEEENS_12float_e5m2_tENS5_IJlSB_lEEESJ_SK_NS4_8TiledMMAINS4_8MMA_AtomIJNS4_10MMA_TraitsINS4_19SM100_MMA_F8F6F4_SSEJSJ_SJ_fSF_SG_NS4_17integral_constantINS4_4UMMA5MajorELSR_0EEESS_NSP_INSQ_7ScaleInELST_0EEESU_EEEEEENS4_6LayoutINS5_IJSB_SB_SB_EEENS5_IJNSA_ILi0EEESZ_SZ_EEEEENS5_IJNS4_10UnderscoreES12_S12_EEEEENS4_23SM90_TMA_LOAD_MULTICASTENS4_14ComposedLayoutINS4_7SwizzleILi3ELi4ELi3EEENS4_18smem_ptr_flag_bitsILi8EEENSX_INS5_IJNSA_ILi8EEESH_EEENS5_IJSH_SB_EEEEEEEvNS4_8identityENS4_13SM90_TMA_LOADES1F_vS1G_EENS_8epilogue10collective18CollectiveEpilogueINS1J_23Sm100TmaWarpSpecializedILi4ELi2ELi32ELb0ELb0EEEJSI_NS5_IJNSX_ISF_SB_EES1O_EEESJ_SK_SJ_SK_NS1J_6fusion15FusionCallbacksIS1N_NS1Q_17LinearCombinationISJ_fSJ_fLNS_15FloatRoundStyleE2EEESI_S1P_JEEENS4_5SM1004TMEM4LOAD26SM100_TMEM_LOAD_16dp32b32xES1H_NS16_INS17_ILi2ELi4ELi3EEES1A_NSX_INS5_IJS1B_SF_EEENS5_IJSF_SB_EEEEEEENS4_39AutoVectorizingCopyWithAssumedAlignmentILi128EEENS4_14SM90_TMA_STOREES24_S26_S26_EEEvvEEEEvNT_6ParamsE)
        /*0008*/ 	.word	0x00000075


	//----- nvinfo : EIATTR_FRAME_SIZE
	.align		4
.L_20:
        /*000c*/ 	.byte	0x04, 0x11
        /*000e*/ 	.short	(.L_22 - .L_21)
	.align		4
.L_21:
        /*0010*/ 	.word	index@($__internal_2_$__cuda_sm10x_tcgen05_guardrail_trap_unallocated_columns_being_dealloced)
        /*0014*/ 	.word	0x00000000


	//----- nvinfo : EIATTR_FRAME_SIZE
	.align		4
.L_22:
        /*0018*/ 	.byte	0x04, 0x11
        /*001a*/ 	.short	(.L_24 - .L_23)
	.align		4
.L_23:
        /*001c*/ 	.word	index@($__internal_1_$__cuda_sm10x_tcgen05_guardrail_trap_phase_invalid_during_alloc)
        /*0020*/ 	.word	0x00000000


	//----- nvinfo : EIATTR_FRAME_SIZE
	.align		4
.L_24:
        /*0024*/ 	.byte	0x04, 0x11
        /*0026*/ 	.short	(.L_26 - .L_25)
	.align		4
.L_25:
        /*0028*/ 	.word	index@($__internal_0_$__cuda_sm10x_tcgen05_guardrail_trap_col_being_dealloced_not_returned_by_alloc)
        /*002c*/ 	.word	0x00000000


	//----- nvinfo : EIATTR_FRAME_SIZE
	.align		4
.L_26:
        /*0030*/ 	.byte	0x04, 0x11
        /*0032*/ 	.short	(.L_28 - .L_27)
	.align		4
.L_27:
        /*0034*/ 	.word	index@(_ZN7cutlass13device_kernelINS_4gemm6kernel13GemmUniversalIN4cute5tupleIJiiiiEEENS1_10collective13CollectiveMmaINS1_35MainloopSm100TmaUmmaWarpSpecializedILi5ELi2ELi4ENS5_IJNS4_1CILi1EEENSA_ILi4EEESB_EEEEENS5_IJNSA_ILi64EEENSA_ILi256EEENSA_ILi128EEEEEENS_12float_e5m2_tENS5_IJlSB_lEEESJ_SK_NS4_8TiledMMAINS4_8MMA_AtomIJNS4_10MMA_TraitsINS4_19SM100_MMA_F8F6F4_SSEJSJ_SJ_fSF_SG_NS4_17integral_constantINS4_4UMMA5MajorELSR_0EEESS_NSP_INSQ_7ScaleInELST_0EEESU_EEEEEENS4_6LayoutINS5_IJSB_SB_SB_EEENS5_IJNSA_ILi0EEESZ_SZ_EEEEENS5_IJNS4_10UnderscoreES12_S12_EEEEENS4_23SM90_TMA_LOAD_MULTICASTENS4_14ComposedLayoutINS4_7SwizzleILi3ELi4ELi3EEENS4_18smem_ptr_flag_bitsILi8EEENSX_INS5_IJNSA_ILi8EEESH_EEENS5_IJSH_SB_EEEEEEEvNS4_8identityENS4_13SM90_TMA_LOADES1F_vS1G_EENS_8epilogue10collective18CollectiveEpilogueINS1J_23Sm100TmaWarpSpecializedILi4ELi2ELi32ELb0ELb0EEEJSI_NS5_IJNSX_ISF_SB_EES1O_EEESJ_SK_SJ_SK_NS1J_6fusion15FusionCallbacksIS1N_NS1Q_17LinearCombinationISJ_fSJ_fLNS_15FloatRoundStyleE2EEESI_S1P_JEEENS4_5SM1004TMEM4LOAD26SM100_TMEM_LOAD_16dp32b32xES1H_NS16_INS17_ILi2ELi4ELi3EEES1A_NSX_INS5_IJS1B_SF_EEENS5_IJSF_SB_EEEEEEENS4_39AutoVectorizingCopyWithAssumedAlignmentILi128EEENS4_14SM90_TMA_STOREES24_S26_S26_EEEvvEEEEvNT_6ParamsE)
        /*0038*/ 	.word	0x00000000


	//----- nvinfo : EIATTR_MIN_STACK_SIZE
	.align		4
.L_28:
        /*003c*/ 	.byte	0x04, 0x12
        /*003e*/ 	.short	(.L_30 - .L_29)
	.align		4
.L_29:
        /*0040*/ 	.word	index@(_ZN7cutlass13device_kernelINS_4gemm6kernel13GemmUniversalIN4cute5tupleIJiiiiEEENS1_10collective13CollectiveMmaINS1_35MainloopSm100TmaUmmaWarpSpecializedILi5ELi2ELi4ENS5_IJNS4_1CILi1EEENSA_ILi4EEESB_EEEEENS5_IJNSA_ILi64EEENSA_ILi256EEENSA_ILi128EEEEEENS_12float_e5m2_tENS5_IJlSB_lEEESJ_SK_NS4_8TiledMMAINS4_8MMA_AtomIJNS4_10MMA_TraitsINS4_19SM100_MMA_F8F6F4_SSEJSJ_SJ_fSF_SG_NS4_17integral_constantINS4_4UMMA5MajorELSR_0EEESS_NSP_INSQ_7ScaleInELST_0EEESU_EEEEEENS4_6LayoutINS5_IJSB_SB_SB_EEENS5_IJNSA_ILi0EEESZ_SZ_EEEEENS5_IJNS4_10UnderscoreES12_S12_EEEEENS4_23SM90_TMA_LOAD_MULTICASTENS4_14ComposedLayoutINS4_7SwizzleILi3ELi4ELi3EEENS4_18smem_ptr_flag_bitsILi8EEENSX_INS5_IJNSA_ILi8EEESH_EEENS5_IJSH_SB_EEEEEEEvNS4_8identityENS4_13SM90_TMA_LOADES1F_vS1G_EENS_8epilogue10collective18CollectiveEpilogueINS1J_23Sm100TmaWarpSpecializedILi4ELi2ELi32ELb0ELb0EEEJSI_NS5_IJNSX_ISF_SB_EES1O_EEESJ_SK_SJ_SK_NS1J_6fusion15FusionCallbacksIS1N_NS1Q_17LinearCombinationISJ_fSJ_fLNS_15FloatRoundStyleE2EEESI_S1P_JEEENS4_5SM1004TMEM4LOAD26SM100_TMEM_LOAD_16dp32b32xES1H_NS16_INS17_ILi2ELi4ELi3EEES1A_NSX_INS5_IJS1B_SF_EEENS5_IJSF_SB_EEEEEEENS4_39AutoVectorizingCopyWithAssumedAlignmentILi128EEENS4_14SM90_TMA_STOREES24_S26_S26_EEEvvEEEEvNT_6ParamsE)
        /*0044*/ 	.word	0x00000000
.L_30:


//--------------------- .nv.compat                --------------------------
	.section	.nv.compat,"",@"SHT_CUDA_COMPAT_INFO"
	.align	4
        /*0000*/ 	.byte	0x02, 0x09, 0x01, 0x00, 0x02, 0x02, 0x02, 0x00, 0x02, 0x05, 0x05, 0x00, 0x03, 0x07, 0x01, 0x01
        /*0010*/ 	.byte	0x02, 0x03, 0x01, 0x00, 0x02, 0x06, 0x01, 0x00, 0x04, 0x0b, 0x08, 0x00, 0x09, 0x00, 0x00, 0x00
        /*0020*/ 	.byte	0x00, 0x00, 0x00, 0x00


//--------------------- .nv.info._ZN7cutlass13device_kernelINS_4gemm6kernel13GemmUniversalIN4cute5tupleIJiiiiEEENS1_10collective13CollectiveMmaINS1_35MainloopSm100TmaUmmaWarpSpecializedILi5ELi2ELi4ENS5_IJNS4_1CILi1EEENSA_ILi4EEESB_EEEEENS5_IJNSA_ILi64EEENSA_ILi256EEENSA_ILi128EEEEEENS_12float_e5m2_tENS5_IJlSB_lEEESJ_SK_NS4_8TiledMMAINS4_8MMA_AtomIJNS4_10MMA_TraitsINS4_19SM100_MMA_F8F6F4_SSEJSJ_SJ_fSF_SG_NS4_17integral_constantINS4_4UMMA5MajorELSR_0EEESS_NSP_INSQ_7ScaleInELST_0EEESU_EEEEEENS4_6LayoutINS5_IJSB_SB_SB_EEENS5_IJNSA_ILi0EEESZ_SZ_EEEEENS5_IJNS4_10UnderscoreES12_S12_EEEEENS4_23SM90_TMA_LOAD_MULTICASTENS4_14ComposedLayoutINS4_7SwizzleILi3ELi4ELi3EEENS4_18smem_ptr_flag_bitsILi8EEENSX_INS5_IJNSA_ILi8EEESH_EEENS5_IJSH_SB_EEEEEEEvNS4_8identityENS4_13SM90_TMA_LOADES1F_vS1G_EENS_8epilogue10collective18CollectiveEpilogueINS1J_23Sm100TmaWarpSpecializedILi4ELi2ELi32ELb0ELb0EEEJSI_NS5_IJNSX_ISF_SB_EES1O_EEESJ_SK_SJ_SK_NS1J_6fusion15FusionCallbacksIS1N_NS1Q_17LinearCombinationISJ_fSJ_fLNS_15FloatRoundStyleE2EEESI_S1P_JEEENS4_5SM1004TMEM4LOAD26SM100_TMEM_LOAD_16dp32b32xES1H_NS16_INS17_ILi2ELi4ELi3EEES1A_NSX_INS5_IJS1B_SF_EEENS5_IJSF_SB_EEEEEEENS4_39AutoVectorizingCopyWithAssumedAlignmentILi128EEENS4_14SM90_TMA_STOREES24_S26_S26_EEEvvEEEEvNT_6ParamsE --------------------------
	.section	.nv.info._ZN7cutlass13device_kernelINS_4gemm6kernel13GemmUniversalIN4cute5tupleIJiiiiEEENS1_10collective13CollectiveMmaINS1_35MainloopSm100TmaUmmaWarpSpecializedILi5ELi2ELi4ENS5_IJNS4_1CILi1EEENSA_ILi4EEESB_EEEEENS5_IJNSA_ILi64EEENSA_ILi256EEENSA_ILi128EEEEEENS_12float_e5m2_tENS5_IJlSB_lEEESJ_SK_NS4_8TiledMMAINS4_8MMA_AtomIJNS4_10MMA_TraitsINS4_19SM100_MMA_F8F6F4_SSEJSJ_SJ_fSF_SG_NS4_17integral_constantINS4_4UMMA5MajorELSR_0EEESS_NSP_INSQ_7ScaleInELST_0EEESU_EEEEEENS4_6LayoutINS5_IJSB_SB_SB_EEENS5_IJNSA_ILi0EEESZ_SZ_EEEEENS5_IJNS4_10UnderscoreES12_S12_EEEEENS4_23SM90_TMA_LOAD_MULTICASTENS4_14ComposedLayoutINS4_7SwizzleILi3ELi4ELi3EEENS4_18smem_ptr_flag_bitsILi8EEENSX_INS5_IJNSA_ILi8EEESH_EEENS5_IJSH_SB_EEEEEEEvNS4_8identityENS4_13SM90_TMA_LOADES1F_vS1G_EENS_8epilogue10collective18CollectiveEpilogueINS1J_23Sm100TmaWarpSpecializedILi4ELi2ELi32ELb0ELb0EEEJSI_NS5_IJNSX_ISF_SB_EES1O_EEESJ_SK_SJ_SK_NS1J_6fusion15FusionCallbacksIS1N_NS1Q_17LinearCombinationISJ_fSJ_fLNS_15FloatRoundStyleE2EEESI_S1P_JEEENS4_5SM1004TMEM4LOAD26SM100_TMEM_LOAD_16dp32b32xES1H_NS16_INS17_ILi2ELi4ELi3EEES1A_NSX_INS5_IJS1B_SF_EEENS5_IJSF_SB_EEEEEEENS4_39AutoVectorizingCopyWithAssumedAlignmentILi128EEENS4_14SM90_TMA_STOREES24_S26_S26_EEEvvEEEEvNT_6ParamsE,"",@"SHT_CUDA_INFO"
	.sectionflags	@""
	.align	4


	//----- nvinfo : EIATTR_CUDA_API_VERSION
	.align		4
        /*0000*/ 	.byte	0x04, 0x37
        /*0002*/ 	.short	(.L_32 - .L_31)
.L_31:
        /*0004*/ 	.word	0x00000082


	//----- nvinfo : EIATTR_KPARAM_INFO
	.align		4
.L_32:
        /*0008*/ 	.byte	0x04, 0x17
        /*000a*/ 	.short	(.L_34 - .L_33)
.L_33:
        /*000c*/ 	.word	0x00000000
        /*0010*/ 	.short	0x0000
        /*0012*/ 	.short	0x0000
        /*0014*/ 	.byte	0x00, 0xf0, 0x01, 0x20


	//----- nvinfo : EIATTR_AT_ENTRY_FRAGMENTS
	.align		4
.L_34:
        /*0018*/ 	.byte	0x04, 0x4f
        /*001a*/ 	.short	(.L_36 - .L_35)


	//   ....[0]....
.L_35:
        /*001c*/ 	.word	0x00000006


	//----- nvinfo : EIATTR_RESERVED_SMEM_USED
	.align		4
.L_36:
        /*0020*/ 	.byte	0x01, 0x41
	.zero		2


	//----- nvinfo : EIATTR_SPARSE_MMA_MASK
	.align		4
        /*0024*/ 	.byte	0x03, 0x50
        /*0026*/ 	.short	0x0000


	//----- nvinfo : EIATTR_TCGEN05_1CTA_USED
	.align		4
        /*0028*/ 	.byte	0x01, 0x51
	.zero		2


	//----- nvinfo : EIATTR_MAXREG_COUNT
	.align		4
        /*002c*/ 	.byte	0x03, 0x1b
        /*002e*/ 	.short	0x00ff


	//----- nvinfo : EIATTR_NUM_BARRIERS
	.align		4
        /*0030*/ 	.byte	0x02, 0x4c
        /*0032*/ 	.byte	0x07
	.zero		1


	//----- nvinfo : EIATTR_EXTERNS
	.align		4
        /*0034*/ 	.byte	0x04, 0x0f
        /*0036*/ 	.short	(.L_38 - .L_37)


	//   ....[0]....
	.align		4
.L_37:
        /*0038*/ 	.word	index@(__assertfail)


	//----- nvinfo : EIATTR_MERCURY_ISA_VERSION
	.align		4
.L_38:
        /*003c*/ 	.byte	0x03, 0x5f
        /*003e*/ 	.short	0x0101


	//----- nvinfo : EIATTR_INT_WARP_WIDE_INSTR_OFFSETS
	.align		4
        /*0040*/ 	.byte	0x04, 0x31
        /*0042*/ 	.short	(.L_40 - .L_39)


	//   ....[0]....
.L_39:
        /*0044*/ 	.word	0x00003e10


	//   ....[1]....
        /*0048*/ 	.word	0x00003e30


	//   ....[2]....
        /*004c*/ 	.word	0x00003e60


	//   ....[3]....
        /*0050*/ 	.word	0x000049e0


	//   ....[4]....
        /*0054*/ 	.word	0x00004a50


	//   ....[5]....
        /*0058*/ 	.word	0x00004b20


	//   ....[6]....
        /*005c*/ 	.word	0x00004ba0


	//   ....[7]....
        /*0060*/ 	.word	0x00004c90


	//   ....[8]....
        /*0064*/ 	.word	0x00004d10


	//   ....[9]....
        /*0068*/ 	.word	0x00004df0


	//   ....[10]....
        /*006c*/ 	.word	0x00004ea0


	//----- nvinfo : EIATTR_COOP_GROUP_MASK_REGIDS
	.align		4
.L_40:
        /*0070*/ 	.byte	0x04, 0x29
        /*0072*/ 	.short	(.L_42 - .L_41)


	//   ....[0]....
.L_41:
        /*0074*/ 	.word	0xffffffff


	//   ....[1]....
        /*0078*/ 	.word	0xffffffff


	//   ....[2]....
        /*007c*/ 	.word	0xffffffff


	//   ....[3]....
        /*0080*/ 	.word	0xffffffff


	//   ....[4]....
        /*0084*/ 	.word	0xffffffff


	//   ....[5]....
        /*0088*/ 	.word	0xffffffff


	//   ....[6]....
        /*008c*/ 	.word	0xffffffff


	//   ....[7]....
        /*0090*/ 	.word	0xffffffff


	//   ....[8]....
        /*0094*/ 	.word	0xffffffff


	//   ....[9]....
        /*0098*/ 	.word	0xffffffff


	//   ....[10]....
        /*009c*/ 	.word	0xffffffff


	//   ....[11]....
        /*00a0*/ 	.word	0xffffffff


	//   ....[12]....
        /*00a4*/ 	.word	0xffffffff


	//   ....[13]....
        /*00a8*/ 	.word	0xffffffff


	//----- nvinfo : EIATTR_COOP_GROUP_INSTR_OFFSETS
	.align		4
.L_42:
        /*00ac*/ 	.byte	0x04, 0x28
        /*00ae*/ 	.short	(.L_44 - .L_43)


	//   ....[0]....
.L_43:
        /*00b0*/ 	.word	0x00000080


	//   ....[1]....
        /*00b4*/ 	.word	0x000004f0


	//   ....[2]....
        /*00b8*/ 	.word	0x000006c0


	//   ....[3]....
        /*00bc*/ 	.word	0x00000860


	//   ....[4]....
        /*00c0*/ 	.word	0x00000960


	//   ....[5]....
        /*00c4*/ 	.word	0x00000ad0


	//   ....[6]....
        /*00c8*/ 	.word	0x00000c70


	//   ....[7]....
        /*00cc*/ 	.word	0x00000e20


	//   ....[8]....
        /*00d0*/ 	.word	0x00002090


	//   ....[9]....
        /*00d4*/ 	.word	0x00003000


	//   ....[10]....
        /*00d8*/ 	.word	0x00003210


	//   ....[11]....
        /*00dc*/ 	.word	0x00003240


	//   ....[12]....
        /*00e0*/ 	.word	0x00003cf0


	//   ....[13]....
        /*00e4*/ 	.word	0x00003f20


	//----- nvinfo : EIATTR_VRC_CTA_INIT_COUNT
	.align		4
.L_44:
        /*00e8*/ 	.byte	0x02, 0x4a
        /*00ea*/ 	.byte	0x80
	.zero		1


	//----- nvinfo : EIATTR_SYSCALL_OFFSETS
	.align		4
        /*00ec*/ 	.byte	0x04, 0x46
        /*00ee*/ 	.short	(.L_46 - .L_45)


	//   ....[0]....
.L_45:
        /*00f0*/ 	.word	0x00005b30


	//   ....[1]....
        /*00f4*/ 	.word	0x00005c70


	//   ....[2]....
        /*00f8*/ 	.word	0x000064a0


	//   ....[3]....
        /*00fc*/ 	.word	0x00007230


	//   ....[4]....
        /*0100*/ 	.word	0x00007f80


	//   ....[5]....
        /*0104*/ 	.word	0x00008d00


	//----- nvinfo : EIATTR_MBARRIER_INSTR_OFFSETS
	.align		4
.L_46:
        /*0108*/ 	.byte	0x04, 0x39
        /*010a*/ 	.short	(.L_48 - .L_47)


	//   ....[0]....
.L_47:
        /*010c*/ 	.word	0x00000610
        /*0110*/ 	.word	0x000000ff
        /*0114*/ 	.word	0x00000000
        /*0118*/ 	.short	0x0100
        /*011a*/ 	.byte	0x04
	.zero		1


	//   ....[1]....
        /*011c*/ 	.word	0x00000620
        /*0120*/ 	.word	0x000000ff
        /*0124*/ 	.word	0x00000028
        /*0128*/ 	.short	0x0100
        /*012a*/ 	.byte	0x04
	.zero		1


	//   ....[2]....
        /*012c*/ 	.word	0x00000630
        /*0130*/ 	.word	0x000000ff
        /*0134*/ 	.word	0x00000008
        /*0138*/ 	.short	0x0100
        /*013a*/ 	.byte	0x04
	.zero		1


	//   ....[3]....
        /*013c*/ 	.word	0x00000640
        /*0140*/ 	.word	0x000000ff
        /*0144*/ 	.word	0x00000030
        /*0148*/ 	.short	0x0100
        /*014a*/ 	.byte	0x04
	.zero		1


	//   ....[4]....
        /*014c*/ 	.word	0x00000650
        /*0150*/ 	.word	0x000000ff
        /*0154*/ 	.word	0x00000010
        /*0158*/ 	.short	0x0100
        /*015a*/ 	.byte	0x04
	.zero		1


	//   ....[5]....
        /*015c*/ 	.word	0x00000660
        /*0160*/ 	.word	0x000000ff
        /*0164*/ 	.word	0x00000038
        /*0168*/ 	.short	0x0100
        /*016a*/ 	.byte	0x04
	.zero		1


	//   ....[6]....
        /*016c*/ 	.word	0x00000670
        /*0170*/ 	.word	0x000000ff
        /*0174*/ 	.word	0x00000018
        /*0178*/ 	.short	0x0100
        /*017a*/ 	.byte	0x04
	.zero		1


	//   ....[7]....
        /*017c*/ 	.word	0x00000680
        /*0180*/ 	.word	0x000000ff
        /*0184*/ 	.word	0x00000040
        /*0188*/ 	.short	0x0100
        /*018a*/ 	.byte	0x04
	.zero		1


	//   ....[8]....
        /*018c*/ 	.word	0x00000690
        /*0190*/ 	.word	0x000000ff
        /*0194*/ 	.word	0x00000020
        /*0198*/ 	.short	0x0100
        /*019a*/ 	.byte	0x04
	.zero		1


	//   ....[9]....
        /*019c*/ 	.word	0x000006a0
        /*01a0*/ 	.word	0x000000ff
        /*01a4*/ 	.word	0x00000048
        /*01a8*/ 	.short	0x0100
        /*01aa*/ 	.byte	0x04
	.zero		1


	//   ....[10]....
        /*01ac*/ 	.word	0x000007d0
        /*01b0*/ 	.word	0x000000ff
        /*01b4*/ 	.word	0x00000050
        /*01b8*/ 	.short	0x0100
        /*01ba*/ 	.byte	0x04
	.zero		1


	//   ....[11]....
        /*01bc*/ 	.word	0x000007e0
        /*01c0*/ 	.word	0x000000ff
        /*01c4*/ 	.word	0x00000070
        /*01c8*/ 	.short	0x0100
        /*01ca*/ 	.byte	0x04
	.zero		1


	//   ....[12]....
        /*01cc*/ 	.word	0x000007f0
        /*01d0*/ 	.word	0x000000ff
        /*01d4*/ 	.word	0x00000058
        /*01d8*/ 	.short	0x0100
        /*01da*/ 	.byte	0x04
	.zero		1


	//   ....[13]....
        /*01dc*/ 	.word	0x00000800
        /*01e0*/ 	.word	0x000000ff
        /*01e4*/ 	.word	0x00000078
        /*01e8*/ 	.short	0x0100
        /*01ea*/ 	.byte	0x04
	.zero		1


	//   ....[14]....
        /*01ec*/ 	.word	0x00000810
        /*01f0*/ 	.word	0x000000ff
        /*01f4*/ 	.word	0x00000060
        /*01f8*/ 	.short	0x0100
        /*01fa*/ 	.byte	0x04
	.zero		1


	//   ....[15]....
        /*01fc*/ 	.word	0x00000820
        /*0200*/ 	.word	0x000000ff
        /*0204*/ 	.word	0x00000080
        /*0208*/ 	.short	0x0100
        /*020a*/ 	.byte	0x04
	.zero		1


	//   ....[16]....
        /*020c*/ 	.word	0x00000830
        /*0210*/ 	.word	0x000000ff
        /*0214*/ 	.word	0x00000068
        /*0218*/ 	.short	0x0100
        /*021a*/ 	.byte	0x04
	.zero		1


	//   ....[17]....
        /*021c*/ 	.word	0x00000840
        /*0220*/ 	.word	0x000000ff
        /*0224*/ 	.word	0x00000088
        /*0228*/ 	.short	0x0100
        /*022a*/ 	.byte	0x04
	.zero		1


	//   ....[18]....
        /*022c*/ 	.word	0x00000930
        /*0230*/ 	.word	0x000000ff
        /*0234*/ 	.word	0x00000090
        /*0238*/ 	.short	0x0100
        /*023a*/ 	.byte	0x06
	.zero		1


	//   ....[19]....
        /*023c*/ 	.word	0x00000940
        /*0240*/ 	.word	0x000000ff
        /*0244*/ 	.word	0x00000098
        /*0248*/ 	.short	0x0100
        /*024a*/ 	.byte	0x06
	.zero		1


	//   ....[20]....
        /*024c*/ 	.word	0x00000a80
        /*0250*/ 	.word	0x000000ff
        /*0254*/ 	.word	0x000000a0
        /*0258*/ 	.short	0x0100
        /*025a*/ 	.byte	0x06
	.zero		1


	//   ....[21]....
        /*025c*/ 	.word	0x00000a90
        /*0260*/ 	.word	0x000000ff
        /*0264*/ 	.word	0x000000b0
        /*0268*/ 	.short	0x0100
        /*026a*/ 	.byte	0x06
	.zero		1


	//   ....[22]....
        /*026c*/ 	.word	0x00000aa0
        /*0270*/ 	.word	0x000000ff
        /*0274*/ 	.word	0x000000a8
        /*0278*/ 	.short	0x0100
        /*027a*/ 	.byte	0x06
	.zero		1


	//   ....[23]....
        /*027c*/ 	.word	0x00000ab0
        /*0280*/ 	.word	0x000000ff
        /*0284*/ 	.word	0x000000b8
        /*0288*/ 	.short	0x0100
        /*028a*/ 	.byte	0x06
	.zero		1


	//   ....[24]....
        /*028c*/ 	.word	0x00000be0
        /*0290*/ 	.word	0x000000ff
        /*0294*/ 	.word	0x000000c0
        /*0298*/ 	.short	0x0100
        /*029a*/ 	.byte	0x04
	.zero		1


	//   ....[25]....
        /*029c*/ 	.word	0x00000bf0
        /*02a0*/ 	.word	0x000000ff
        /*02a4*/ 	.word	0x000000e0
        /*02a8*/ 	.short	0x0100
        /*02aa*/ 	.byte	0x04
	.zero		1


	//   ....[26]....
        /*02ac*/ 	.word	0x00000c00
        /*02b0*/ 	.word	0x000000ff
        /*02b4*/ 	.word	0x000000c8
        /*02b8*/ 	.short	0x0100
        /*02ba*/ 	.byte	0x04
	.zero		1


	//   ....[27]....
        /*02bc*/ 	.word	0x00000c10
        /*02c0*/ 	.word	0x000000ff
        /*02c4*/ 	.word	0x000000e8
        /*02c8*/ 	.short	0x0100
        /*02ca*/ 	.byte	0x04
	.zero		1


	//   ....[28]....
        /*02cc*/ 	.word	0x00000c20
        /*02d0*/ 	.word	0x000000ff
        /*02d4*/ 	.word	0x000000d0
        /*02d8*/ 	.short	0x0100
        /*02da*/ 	.byte	0x04
	.zero		1


	//   ....[29]....
        /*02dc*/ 	.word	0x00000c30
        /*02e0*/ 	.word	0x000000ff
        /*02e4*/ 	.word	0x000000f0
        /*02e8*/ 	.short	0x0100
        /*02ea*/ 	.byte	0x04
	.zero		1


	//   ....[30]....
        /*02ec*/ 	.word	0x00000c40
        /*02f0*/ 	.word	0x000000ff
        /*02f4*/ 	.word	0x000000d8
        /*02f8*/ 	.short	0x0100
        /*02fa*/ 	.byte	0x04
	.zero		1


	//   ....[31]....
        /*02fc*/ 	.word	0x00000c50
        /*0300*/ 	.word	0x000000ff
        /*0304*/ 	.word	0x000000f8
        /*0308*/ 	.short	0x0100
        /*030a*/ 	.byte	0x04
	.zero		1


	//   ....[32]....
        /*030c*/ 	.word	0x00000d40
        /*0310*/ 	.word	0x000000ff
        /*0314*/ 	.word	0x00000100
        /*0318*/ 	.short	0x0100
        /*031a*/ 	.byte	0x04
	.zero		1


	//   ....[33]....
        /*031c*/ 	.word	0x00000d50
        /*0320*/ 	.word	0x000000ff
        /*0324*/ 	.word	0x00000110
        /*0328*/ 	.short	0x0100
        /*032a*/ 	.byte	0x04
	.zero		1


	//   ....[34]....
        /*032c*/ 	.word	0x00000d60
        /*0330*/ 	.word	0x000000ff
        /*0334*/ 	.word	0x00000108
        /*0338*/ 	.short	0x0100
        /*033a*/ 	.byte	0x04
	.zero		1


	//   ....[35]....
        /*033c*/ 	.word	0x00000d70
        /*0340*/ 	.word	0x000000ff
        /*0344*/ 	.word	0x00000118
        /*0348*/ 	.short	0x0100
        /*034a*/ 	.byte	0x04
	.zero		1


	//   ....[36]....
        /*034c*/ 	.word	0x00001940
        /*0350*/ 	.word	0x00000000
        /*0354*/ 	.word	0x00000110
        /*0358*/ 	.short	0x010a
        /*035a*/ 	.byte	0xff
	.zero		1


	//   ....[37]....
        /*035c*/ 	.word	0x00001960
        /*0360*/ 	.word	0x00000000
        /*0364*/ 	.word	0x00000100
        /*0368*/ 	.short	0x0101
        /*036a*/ 	.byte	0xff
	.zero		1


	//   ....[38]....
        /*036c*/ 	.word	0x00001a20
        /*0370*/ 	.word	0x000000ff
        /*0374*/ 	.word	0x00000028
        /*0378*/ 	.short	0x010a
        /*037a*/ 	.byte	0x04
	.zero		1


	//   ....[39]....
        /*037c*/ 	.word	0x00001aa0
        /*0380*/ 	.word	0x000000ff
        /*0384*/ 	.word	0x00000028
        /*0388*/ 	.short	0x010a
        /*038a*/ 	.byte	0x21
	.zero		1


	//   ....[40]....
        /*038c*/ 	.word	0x00001c30
        /*0390*/ 	.word	0x000000ff
        /*0394*/ 	.word	0x00000028
        /*0398*/ 	.short	0x010a
        /*039a*/ 	.byte	0x08
	.zero		1


	//   ....[41]....
        /*039c*/ 	.word	0x00001d50
        /*03a0*/ 	.word	0x000000ff
        /*03a4*/ 	.word	0x00000098
        /*03a8*/ 	.short	0x0101
        /*03aa*/ 	.byte	0x07
	.zero		1


	//   ....[42]....
        /*03ac*/ 	.word	0x00001d70
        /*03b0*/ 	.word	0x000000ff
        /*03b4*/ 	.word	0x00000028
        /*03b8*/ 	.short	0x010a
        /*03ba*/ 	.byte	0x04
	.zero		1


	//   ....[43]....
        /*03bc*/ 	.word	0x00001df0
        /*03c0*/ 	.word	0x000000ff
        /*03c4*/ 	.word	0x00000028
        /*03c8*/ 	.short	0x010a
        /*03ca*/ 	.byte	0x11
	.zero		1


	//   ....[44]....
        /*03cc*/ 	.word	0x00001f80
        /*03d0*/ 	.word	0x000000ff
        /*03d4*/ 	.word	0x00000028
        /*03d8*/ 	.short	0x010a
        /*03da*/ 	.byte	0x06
	.zero		1


	//   ....[45]....
        /*03dc*/ 	.word	0x000020c0
        /*03e0*/ 	.word	0x00000003
        /*03e4*/ 	.word	0x000000a0
        /*03e8*/ 	.short	0x010a
        /*03ea*/ 	.byte	0xff
	.zero		1


	//   ....[46]....
        /*03ec*/ 	.word	0x00002210
        /*03f0*/ 	.word	0x00000000
        /*03f4*/ 	.word	0x00000000
        /*03f8*/ 	.short	0x0101
        /*03fa*/ 	.byte	0xff
	.zero		1


	//   ....[47]....
        /*03fc*/ 	.word	0x000027c0
        /*0400*/ 	.word	0x000000ff
        /*0404*/ 	.word	0x00000000
        /*0408*/ 	.short	0x010a
        /*040a*/ 	.byte	0x04
	.zero		1


	//   ....[48]....
        /*040c*/ 	.word	0x00002850
        /*0410*/ 	.word	0x000000ff
        /*0414*/ 	.word	0x00000000
        /*0418*/ 	.short	0x010a
        /*041a*/ 	.byte	0x05
	.zero		1


	//   ....[49]....
        /*041c*/ 	.word	0x000028e0
        /*0420*/ 	.word	0x000000ff
        /*0424*/ 	.word	0x00000000
        /*0428*/ 	.short	0x010a
        /*042a*/ 	.byte	0x05
	.zero		1


	//   ....[50]....
        /*042c*/ 	.word	0x00002970
        /*0430*/ 	.word	0x000000ff
        /*0434*/ 	.word	0x00000000
        /*0438*/ 	.short	0x010a
        /*043a*/ 	.byte	0x05
	.zero		1


	//   ....[51]....
        /*043c*/ 	.word	0x00002a10
        /*0440*/ 	.word	0x00000000
        /*0444*/ 	.word	0x00000000
        /*0448*/ 	.short	0x010a
        /*044a*/ 	.byte	0xff
	.zero		1


	//   ....[52]....
        /*044c*/ 	.word	0x00002b50
        /*0450*/ 	.word	0x00000002
        /*0454*/ 	.word	0x00000100
        /*0458*/ 	.short	0x010a
        /*045a*/ 	.byte	0xff
	.zero		1


	//   ....[53]....
        /*045c*/ 	.word	0x00002bb0
        /*0460*/ 	.word	0x00000004
        /*0464*/ 	.word	0x00000000
        /*0468*/ 	.short	0x0101
        /*046a*/ 	.byte	0xff
	.zero		1


	//   ....[54]....
        /*046c*/ 	.word	0x00002bd0
        /*0470*/ 	.word	0x000000ff
        /*0474*/ 	.word	0x000000b0
        /*0478*/ 	.short	0x010a
        /*047a*/ 	.byte	0x04
	.zero		1


	//   ....[55]....
        /*047c*/ 	.word	0x00002cf0
        /*0480*/ 	.word	0x00000002
        /*0484*/ 	.word	0x000000a0
        /*0488*/ 	.short	0x010a
        /*048a*/ 	.byte	0xff
	.zero		1


	//   ....[56]....
        /*048c*/ 	.word	0x00002e00
        /*0490*/ 	.word	0x00000002
        /*0494*/ 	.word	0x00000000
        /*0498*/ 	.short	0x0101
        /*049a*/ 	.byte	0xff
	.zero		1


	//   ....[57]....
        /*049c*/ 	.word	0x00002e90
        /*04a0*/ 	.word	0x000000ff
        /*04a4*/ 	.word	0x000000b0
        /*04a8*/ 	.short	0x0106
        /*04aa*/ 	.byte	0x04
	.zero		1


	//   ....[58]....
        /*04ac*/ 	.word	0x00002eb0
        /*04b0*/ 	.word	0x000000ff
        /*04b4*/ 	.word	0x000000b0
        /*04b8*/ 	.short	0x010a
        /*04ba*/ 	.byte	0x04
	.zero		1


	//   ....[59]....
        /*04bc*/ 	.word	0x00002f40
        /*04c0*/ 	.word	0x000000ff
        /*04c4*/ 	.word	0x000000b0
        /*04c8*/ 	.short	0x0106
        /*04ca*/ 	.byte	0x07
	.zero		1


	//   ....[60]....
        /*04cc*/ 	.word	0x00002f80
        /*04d0*/ 	.word	0x00000000
        /*04d4*/ 	.word	0x000000b0
        /*04d8*/ 	.short	0x010a
        /*04da*/ 	.byte	0xff
	.zero		1


	//   ....[61]....
        /*04dc*/ 	.word	0x000034e0
        /*04e0*/ 	.word	0x00000000
        /*04e4*/ 	.word	0x000000a0
        /*04e8*/ 	.short	0x010a
        /*04ea*/ 	.byte	0xff
	.zero		1


	//   ....[62]....
        /*04ec*/ 	.word	0x000035e0
        /*04f0*/ 	.word	0x00000003
        /*04f4*/ 	.word	0x00000000
        /*04f8*/ 	.short	0x0101
        /*04fa*/ 	.byte	0xff
	.zero		1


	//   ....[63]....
        /*04fc*/ 	.word	0x000035f0
        /*0500*/ 	.word	0x000000ff
        /*0504*/ 	.word	0x00000000
        /*0508*/ 	.short	0x010a
        /*050a*/ 	.byte	0x04
	.zero		1


	//   ....[64]....
        /*050c*/ 	.word	0x00003670
        /*0510*/ 	.word	0x000000ff
        /*0514*/ 	.word	0x000000e0
        /*0518*/ 	.short	0x010a
        /*051a*/ 	.byte	0x1f
	.zero		1


	//   ....[65]....
        /*051c*/ 	.word	0x00003750
        /*0520*/ 	.word	0x000000ff
        /*0524*/ 	.word	0x00000000
        /*0528*/ 	.short	0x010a
        /*052a*/ 	.byte	0x05
	.zero		1


	//   ....[66]....
        /*052c*/ 	.word	0x00003890
        /*0530*/ 	.word	0x000000ff
        /*0534*/ 	.word	0x00000000
        /*0538*/ 	.short	0x010a
        /*053a*/ 	.byte	0x04
	.zero		1


	//   ....[67]....
        /*053c*/ 	.word	0x00003b20
        /*0540*/ 	.word	0x000000ff
        /*0544*/ 	.word	0x00000000
        /*0548*/ 	.short	0x010a
        /*054a*/ 	.byte	0x04
	.zero		1


	//   ....[68]....
        /*054c*/ 	.word	0x00003bb0
        /*0550*/ 	.word	0x000000ff
        /*0554*/ 	.word	0x00000000
        /*0558*/ 	.short	0x010a
        /*055a*/ 	.byte	0x05
	.zero		1


	//   ....[69]....
        /*055c*/ 	.word	0x00003c40
        /*0560*/ 	.word	0x000000ff
        /*0564*/ 	.word	0x00000000
        /*0568*/ 	.short	0x010a
        /*056a*/ 	.byte	0x05
	.zero		1


	//   ....[70]....
        /*056c*/ 	.word	0x00003cd0
        /*0570*/ 	.word	0x000000ff
        /*0574*/ 	.word	0x00000000
        /*0578*/ 	.short	0x010a
        /*057a*/ 	.byte	0x04
	.zero		1


	//   ....[71]....
        /*057c*/ 	.word	0x000041e0
        /*0580*/ 	.word	0x0000000c
        /*0584*/ 	.word	0x000000a0
        /*0588*/ 	.short	0x010a
        /*058a*/ 	.byte	0xff
	.zero		1


	//   ....[72]....
        /*058c*/ 	.word	0x00004350
        /*0590*/ 	.word	0x00000000
        /*0594*/ 	.word	0x00000000
        /*0598*/ 	.short	0x0101
        /*059a*/ 	.byte	0xff
	.zero		1


	//   ....[73]....
        /*059c*/ 	.word	0x000047e0
        /*05a0*/ 	.word	0x000000ff
        /*05a4*/ 	.word	0x00000098
        /*05a8*/ 	.short	0x010a
        /*05aa*/ 	.byte	0x15
	.zero		1


	//   ....[74]....
        /*05ac*/ 	.word	0x00004960
        /*05b0*/ 	.word	0x000000ff
        /*05b4*/ 	.word	0x00000070
        /*05b8*/ 	.short	0x010a
        /*05ba*/ 	.byte	0x15
	.zero		1


	//   ....[75]....
        /*05bc*/ 	.word	0x00004ad0
        /*05c0*/ 	.word	0x000000ff
        /*05c4*/ 	.word	0x00000050
        /*05c8*/ 	.short	0x010b
        /*05ca*/ 	.byte	0x15
	.zero		1


	//   ....[76]....
        /*05cc*/ 	.word	0x00004ae0
        /*05d0*/ 	.word	0x000000ff
        /*05d4*/ 	.word	0x00000000
        /*05d8*/ 	.short	0x0101
        /*05da*/ 	.byte	0x28
	.zero		1


	//   ....[77]....
        /*05dc*/ 	.word	0x00004af0
        /*05e0*/ 	.word	0x000000ff
        /*05e4*/ 	.word	0x00000078
        /*05e8*/ 	.short	0x010a
        /*05ea*/ 	.byte	0x15
	.zero		1


	//   ....[78]....
        /*05ec*/ 	.word	0x00004c40
        /*05f0*/ 	.word	0x000000ff
        /*05f4*/ 	.word	0x00000058
        /*05f8*/ 	.short	0x010b
        /*05fa*/ 	.byte	0x15
	.zero		1


	//   ....[79]....
        /*05fc*/ 	.word	0x00004c50
        /*0600*/ 	.word	0x000000ff
        /*0604*/ 	.word	0x00000000
        /*0608*/ 	.short	0x0101
        /*060a*/ 	.byte	0x27
	.zero		1


	//   ....[80]....
        /*060c*/ 	.word	0x00004c60
        /*0610*/ 	.word	0x000000ff
        /*0614*/ 	.word	0x00000080
        /*0618*/ 	.short	0x010a
        /*061a*/ 	.byte	0x15
	.zero		1


	//   ....[81]....
        /*061c*/ 	.word	0x00004da0
        /*0620*/ 	.word	0x000000ff
        /*0624*/ 	.word	0x00000060
        /*0628*/ 	.short	0x010b
        /*062a*/ 	.byte	0x15
	.zero		1


	//   ....[82]....
        /*062c*/ 	.word	0x00004db0
        /*0630*/ 	.word	0x000000ff
        /*0634*/ 	.word	0x00000000
        /*0638*/ 	.short	0x0101
        /*063a*/ 	.byte	0x26
	.zero		1


	//   ....[83]....
        /*063c*/ 	.word	0x00004dc0
        /*0640*/ 	.word	0x000000ff
        /*0644*/ 	.word	0x00000088
        /*0648*/ 	.short	0x010a
        /*064a*/ 	.byte	0x15
	.zero		1


	//   ....[84]....
        /*064c*/ 	.word	0x00004fb0
        /*0650*/ 	.word	0x000000ff
        /*0654*/ 	.word	0x00000068
        /*0658*/ 	.short	0x010b
        /*065a*/ 	.byte	0x15
	.zero		1


	//   ....[85]....
        /*065c*/ 	.word	0x00004fc0
        /*0660*/ 	.word	0x000000ff
        /*0664*/ 	.word	0x00000000
        /*0668*/ 	.short	0x0101
        /*066a*/ 	.byte	0x25
	.zero		1


	//   ....[86]....
        /*066c*/ 	.word	0x00004ff0
        /*0670*/ 	.word	0x000000ff
        /*0674*/ 	.word	0x00000070
        /*0678*/ 	.short	0x010a
        /*067a*/ 	.byte	0x15
	.zero		1


	//   ....[87]....
        /*067c*/ 	.word	0x00005010
        /*0680*/ 	.word	0x000000ff
        /*0684*/ 	.word	0x00000078
        /*0688*/ 	.short	0x010a
        /*068a*/ 	.byte	0x15
	.zero		1


	//   ....[88]....
        /*068c*/ 	.word	0x00005030
        /*0690*/ 	.word	0x000000ff
        /*0694*/ 	.word	0x00000080
        /*0698*/ 	.short	0x010a
        /*069a*/ 	.byte	0x15
	.zero		1


	//   ....[89]....
        /*069c*/ 	.word	0x00005070
        /*06a0*/ 	.word	0x00000000
        /*06a4*/ 	.word	0x00000088
        /*06a8*/ 	.short	0x010a
        /*06aa*/ 	.byte	0xff
	.zero		1


	//   ....[90]....
        /*06ac*/ 	.word	0x000053c0
        /*06b0*/ 	.word	0x00000003
        /*06b4*/ 	.word	0x000000a0
        /*06b8*/ 	.short	0x010a
        /*06ba*/ 	.byte	0xff
	.zero		1


	//   ....[91]....
        /*06bc*/ 	.word	0x00005540
        /*06c0*/ 	.word	0x00000000
        /*06c4*/ 	.word	0x00000000
        /*06c8*/ 	.short	0x0101
        /*06ca*/ 	.byte	0xff
	.zero		1


	//   ....[92]....
        /*06cc*/ 	.word	0x00006090
        /*06d0*/ 	.word	0x00000002
        /*06d4*/ 	.word	0x00000050
        /*06d8*/ 	.short	0x010a
        /*06da*/ 	.byte	0xff
	.zero		1


	//   ....[93]....
        /*06dc*/ 	.word	0x00006100
        /*06e0*/ 	.word	0x00000047
        /*06e4*/ 	.word	0x000000c0
        /*06e8*/ 	.short	0x010a
        /*06ea*/ 	.byte	0xff
	.zero		1


	//   ....[94]....
        /*06ec*/ 	.word	0x000061f0
        /*06f0*/ 	.word	0x00000002
        /*06f4*/ 	.word	0x00000050
        /*06f8*/ 	.short	0x010a
        /*06fa*/ 	.byte	0xff
	.zero		1


	//   ....[95]....
        /*06fc*/ 	.word	0x00006300
        /*0700*/ 	.word	0x00000000
        /*0704*/ 	.word	0x00000000
        /*0708*/ 	.short	0x0101
        /*070a*/ 	.byte	0xff
	.zero		1


	//   ....[96]....
        /*070c*/ 	.word	0x00006380
        /*0710*/ 	.word	0x00000047
        /*0714*/ 	.word	0x000000c0
        /*0718*/ 	.short	0x010a
        /*071a*/ 	.byte	0xff
	.zero		1


	//   ....[97]....
        /*071c*/ 	.word	0x00006ed0
        /*0720*/ 	.word	0x00000070
        /*0724*/ 	.word	0x00000050
        /*0728*/ 	.short	0x010a
        /*072a*/ 	.byte	0xff
	.zero		1


	//   ....[98]....
        /*072c*/ 	.word	0x00006fa0
        /*0730*/ 	.word	0x00000070
        /*0734*/ 	.word	0x00000050
        /*0738*/ 	.short	0x010a
        /*073a*/ 	.byte	0xff
	.zero		1


	//   ....[99]....
        /*073c*/ 	.word	0x000070b0
        /*0740*/ 	.word	0x00000000
        /*0744*/ 	.word	0x00000000
        /*0748*/ 	.short	0x0101
        /*074a*/ 	.byte	0xff
	.zero		1


	//   ....[100]....
        /*074c*/ 	.word	0x00007c20
        /*0750*/ 	.word	0x00000070
        /*0754*/ 	.word	0x00000050
        /*0758*/ 	.short	0x010a
        /*075a*/ 	.byte	0xff
	.zero		1


	//   ....[101]....
        /*075c*/ 	.word	0x00007cf0
        /*0760*/ 	.word	0x00000070
        /*0764*/ 	.word	0x00000050
        /*0768*/ 	.short	0x010a
        /*076a*/ 	.byte	0xff
	.zero		1


	//   ....[102]....
        /*076c*/ 	.word	0x00007e00
        /*0770*/ 	.word	0x00000000
        /*0774*/ 	.word	0x00000000
        /*0778*/ 	.short	0x0101
        /*077a*/ 	.byte	0xff
	.zero		1


	//   ....[103]....
        /*077c*/ 	.word	0x000089a0
        /*0780*/ 	.word	0x00000066
        /*0784*/ 	.word	0x00000050
        /*0788*/ 	.short	0x010a
        /*078a*/ 	.byte	0xff
	.zero		1


	//   ....[104]....
        /*078c*/ 	.word	0x00008a70
        /*0790*/ 	.word	0x00000066
        /*0794*/ 	.word	0x00000050
        /*0798*/ 	.short	0x010a
        /*079a*/ 	.byte	0xff
	.zero		1


	//   ....[105]....
        /*079c*/ 	.word	0x00008b80
        /*07a0*/ 	.word	0x00000000
        /*07a4*/ 	.word	0x00000000
        /*07a8*/ 	.short	0x0101
        /*07aa*/ 	.byte	0xff
	.zero		1


	//   ....[106]....
        /*07ac*/ 	.word	0x00009010
        /*07b0*/ 	.word	0x000000ff
        /*07b4*/ 	.word	0x00000000
        /*07b8*/ 	.short	0x0101
        /*07ba*/ 	.byte	0x04
	.zero		1


	//   ....[107]....
        /*07bc*/ 	.word	0x00009820
        /*07c0*/ 	.word	0x00000000
        /*07c4*/ 	.word	0x00000110
        /*07c8*/ 	.short	0x010a
        /*07ca*/ 	.byte	0xff
	.zero		1


	//   ....[108]....
        /*07cc*/ 	.word	0x00009880
        /*07d0*/ 	.word	0x00000000
        /*07d4*/ 	.word	0x00000028
        /*07d8*/ 	.short	0x010a
        /*07da*/ 	.byte	0xff
	.zero		1


	//   ....[109]....
        /*07dc*/ 	.word	0x000098e0
        /*07e0*/ 	.word	0x00000000
        /*07e4*/ 	.word	0x00000028
        /*07e8*/ 	.short	0x010a
        /*07ea*/ 	.byte	0xff
	.zero		1


	//   ....[110]....
        /*07ec*/ 	.word	0x00009930
        /*07f0*/ 	.word	0x00000003
        /*07f4*/ 	.word	0x000000a0
        /*07f8*/ 	.short	0x010a
        /*07fa*/ 	.byte	0xff
	.zero		1


	//   ....[111]....
        /*07fc*/ 	.word	0x00009990
        /*0800*/ 	.word	0x00000000
        /*0804*/ 	.word	0x00000000
        /*0808*/ 	.short	0x010a
        /*080a*/ 	.byte	0xff
	.zero		1


	//   ....[112]....
        /*080c*/ 	.word	0x000099f0
        /*0810*/ 	.word	0x00000000
        /*0814*/ 	.word	0x00000000
        /*0818*/ 	.short	0x010a
        /*081a*/ 	.byte	0xff
	.zero		1


	//   ....[113]....
        /*081c*/ 	.word	0x00009a50
        /*0820*/ 	.word	0x00000000
        /*0824*/ 	.word	0x00000000
        /*0828*/ 	.short	0x010a
        /*082a*/ 	.byte	0xff
	.zero		1


	//   ....[114]....
        /*082c*/ 	.word	0x00009ab0
        /*0830*/ 	.word	0x00000000
        /*0834*/ 	.word	0x00000000
        /*0838*/ 	.short	0x010a
        /*083a*/ 	.byte	0xff
	.zero		1


	//   ....[115]....
        /*083c*/ 	.word	0x00009b00
        /*0840*/ 	.word	0x00000002
        /*0844*/ 	.word	0x00000100
        /*0848*/ 	.short	0x010a
        /*084a*/ 	.byte	0xff
	.zero		1


	//   ....[116]....
        /*084c*/ 	.word	0x00009b60
        /*0850*/ 	.word	0x00000002
        /*0854*/ 	.word	0x000000b0
        /*0858*/ 	.short	0x010a
        /*085a*/ 	.byte	0xff
	.zero		1


	//   ....[117]....
        /*085c*/ 	.word	0x00009bb0
        /*0860*/ 	.word	0x00000002
        /*0864*/ 	.word	0x000000a0
        /*0868*/ 	.short	0x010a
        /*086a*/ 	.byte	0xff
	.zero		1


	//   ....[118]....
        /*086c*/ 	.word	0x00009c10
        /*0870*/ 	.word	0x00000000
        /*0874*/ 	.word	0x000000b0
        /*0878*/ 	.short	0x010a
        /*087a*/ 	.byte	0xff
	.zero		1


	//   ....[119]....
        /*087c*/ 	.word	0x00009c60
        /*0880*/ 	.word	0x00000000
        /*0884*/ 	.word	0x000000a0
        /*0888*/ 	.short	0x010a
        /*088a*/ 	.byte	0xff
	.zero		1


	//   ....[120]....
        /*088c*/ 	.word	0x00009cc0
        /*0890*/ 	.word	0x00000003
        /*0894*/ 	.word	0x000000e0
        /*0898*/ 	.short	0x010a
        /*089a*/ 	.byte	0xff
	.zero		1


	//   ....[121]....
        /*089c*/ 	.word	0x00009d20
        /*08a0*/ 	.word	0x00000000
        /*08a4*/ 	.word	0x00000000
        /*08a8*/ 	.short	0x010a
        /*08aa*/ 	.byte	0xff
	.zero		1


	//   ....[122]....
        /*08ac*/ 	.word	0x00009d80
        /*08b0*/ 	.word	0x00000000
        /*08b4*/ 	.word	0x00000000
        /*08b8*/ 	.short	0x010a
        /*08ba*/ 	.byte	0xff
	.zero		1


	//   ....[123]....
        /*08bc*/ 	.word	0x00009de0
        /*08c0*/ 	.word	0x00000000
        /*08c4*/ 	.word	0x00000000
        /*08c8*/ 	.short	0x010a
        /*08ca*/ 	.byte	0xff
	.zero		1


	//   ....[124]....
        /*08cc*/ 	.word	0x00009e40
        /*08d0*/ 	.word	0x00000000
        /*08d4*/ 	.word	0x00000000
        /*08d8*/ 	.short	0x010a
        /*08da*/ 	.byte	0xff
	.zero		1


	//   ....[125]....
        /*08dc*/ 	.word	0x00009ea0
        /*08e0*/ 	.word	0x00000000
        /*08e4*/ 	.word	0x00000000
        /*08e8*/ 	.short	0x010a
        /*08ea*/ 	.byte	0xff
	.zero		1


	//   ....[126]....
        /*08ec*/ 	.word	0x00009ef0
        /*08f0*/ 	.word	0x0000000c
        /*08f4*/ 	.word	0x000000a0
        /*08f8*/ 	.short	0x010a
        /*08fa*/ 	.byte	0xff
	.zero		1


	//   ....[127]....
        /*08fc*/ 	.word	0x00009f50
        /*0900*/ 	.word	0x00000000
        /*0904*/ 	.word	0x00000098
        /*0908*/ 	.short	0x010a
        /*090a*/ 	.byte	0xff
	.zero		1


	//   ....[128]....
        /*090c*/ 	.word	0x00009fb0
        /*0910*/ 	.word	0x00000000
        /*0914*/ 	.word	0x00000070
        /*0918*/ 	.short	0x010a
        /*091a*/ 	.byte	0xff
	.zero		1


	//   ....[129]....
        /*091c*/ 	.word	0x0000a010
        /*0920*/ 	.word	0x00000000
        /*0924*/ 	.word	0x00000078
        /*0928*/ 	.short	0x010a
        /*092a*/ 	.byte	0xff
	.zero		1


	//   ....[130]....
        /*092c*/ 	.word	0x0000a070
        /*0930*/ 	.word	0x00000000
        /*0934*/ 	.word	0x00000080
        /*0938*/ 	.short	0x010a
        /*093a*/ 	.byte	0xff
	.zero		1


	//   ....[131]....
        /*093c*/ 	.word	0x0000a0d0
        /*0940*/ 	.word	0x00000000
        /*0944*/ 	.word	0x00000088
        /*0948*/ 	.short	0x010a
        /*094a*/ 	.byte	0xff
	.zero		1


	//   ....[132]....
        /*094c*/ 	.word	0x0000a130
        /*0950*/ 	.word	0x00000000
        /*0954*/ 	.word	0x00000070
        /*0958*/ 	.short	0x010a
        /*095a*/ 	.byte	0xff
	.zero		1


	//   ....[133]....
        /*095c*/ 	.word	0x0000a190
        /*0960*/ 	.word	0x00000000
        /*0964*/ 	.word	0x00000078
        /*0968*/ 	.short	0x010a
        /*096a*/ 	.byte	0xff
	.zero		1


	//   ....[134]....
        /*096c*/ 	.word	0x0000a1f0
        /*0970*/ 	.word	0x00000000
        /*0974*/ 	.word	0x00000080
        /*0978*/ 	.short	0x010a
        /*097a*/ 	.byte	0xff
	.zero		1


	//   ....[135]....
        /*097c*/ 	.word	0x0000a240
        /*0980*/ 	.word	0x00000003
        /*0984*/ 	.word	0x000000a0
        /*0988*/ 	.short	0x010a
        /*098a*/ 	.byte	0xff
	.zero		1


	//   ....[136]....
        /*098c*/ 	.word	0x0000a290
        /*0990*/ 	.word	0x00000002
        /*0994*/ 	.word	0x00000050
        /*0998*/ 	.short	0x010a
        /*099a*/ 	.byte	0xff
	.zero		1


	//   ....[137]....
        /*099c*/ 	.word	0x0000a2e0
        /*09a0*/ 	.word	0x00000047
        /*09a4*/ 	.word	0x000000c0
        /*09a8*/ 	.short	0x010a
        /*09aa*/ 	.byte	0xff
	.zero		1


	//   ....[138]....
        /*09ac*/ 	.word	0x0000a330
        /*09b0*/ 	.word	0x00000070
        /*09b4*/ 	.word	0x00000050
        /*09b8*/ 	.short	0x010a
        /*09ba*/ 	.byte	0xff
	.zero		1


	//   ....[139]....
        /*09bc*/ 	.word	0x0000a380
        /*09c0*/ 	.word	0x00000070
        /*09c4*/ 	.word	0x00000050
        /*09c8*/ 	.short	0x010a
        /*09ca*/ 	.byte	0xff
	.zero		1


	//   ....[140]....
        /*09cc*/ 	.word	0x0000a3d0
        /*09d0*/ 	.word	0x00000066
        /*09d4*/ 	.word	0x00000050
        /*09d8*/ 	.short	0x010a
        /*09da*/ 	.byte	0xff
	.zero		1


	//----- nvinfo : EIATTR_NUM_MBARRIERS
	.align		4
.L_48:
        /*09dc*/ 	.byte	0x03, 0x38
        /*09de*/ 	.short	0x0024


	//----- nvinfo : EIATTR_EXIT_INSTR_OFFSETS
	.align		4
        /*09e0*/ 	.byte	0x04, 0x1c
        /*09e2*/ 	.short	(.L_50 - .L_49)


	//   ....[0]....
.L_49:
        /*09e4*/ 	.word	0x00002a40


	//   ....[1]....
        /*09e8*/ 	.word	0x00002f50


	//   ....[2]....
        /*09ec*/ 	.word	0x00002fb0


	//   ....[3]....
        /*09f0*/ 	.word	0x00003f30


	//   ....[4]....
        /*09f4*/ 	.word	0x000050a0


	//   ....[5]....
        /*09f8*/ 	.word	0x000050e0


	//   ....[6]....
        /*09fc*/ 	.word	0x00009810


	//----- nvinfo : EIATTR_MAX_THREADS
	.align		4
.L_50:
        /*0a00*/ 	.byte	0x04, 0x05
        /*0a02*/ 	.short	(.L_52 - .L_51)
.L_51:
        /*0a04*/ 	.word	0x00000100
        /*0a08*/ 	.word	0x00000001
        /*0a0c*/ 	.word	0x00000001


	//----- nvinfo : EIATTR_CRS_STACK_SIZE
	.align		4
.L_52:
        /*0a10*/ 	.byte	0x04, 0x1e
        /*0a12*/ 	.short	(.L_54 - .L_53)
.L_53:
        /*0a14*/ 	.word	0x00000000


	//----- nvinfo : EIATTR_CBANK_PARAM_SIZE
	.align		4
.L_54:
        /*0a18*/ 	.byte	0x03, 0x19
        /*0a1a*/ 	.short	0x0800


	//----- nvinfo : EIATTR_PARAM_CBANK
	.align		4
        /*0a1c*/ 	.byte	0x04, 0x0a
        /*0a1e*/ 	.short	(.L_56 - .L_55)
	.align		4
.L_55:
        /*0a20*/ 	.word	index@(.nv.constant0._ZN7cutlass13device_kernelINS_4gemm6kernel13GemmUniversalIN4cute5tupleIJiiiiEEENS1_10collective13CollectiveMmaINS1_35MainloopSm100TmaUmmaWarpSpecializedILi5ELi2ELi4ENS5_IJNS4_1CILi1EEENSA_ILi4EEESB_EEEEENS5_IJNSA_ILi64EEENSA_ILi256EEENSA_ILi128EEEEEENS_12float_e5m2_tENS5_IJlSB_lEEESJ_SK_NS4_8TiledMMAINS4_8MMA_AtomIJNS4_10MMA_TraitsINS4_19SM100_MMA_F8F6F4_SSEJSJ_SJ_fSF_SG_NS4_17integral_constantINS4_4UMMA5MajorELSR_0EEESS_NSP_INSQ_7ScaleInELST_0EEESU_EEEEEENS4_6LayoutINS5_IJSB_SB_SB_EEENS5_IJNSA_ILi0EEESZ_SZ_EEEEENS5_IJNS4_10UnderscoreES12_S12_EEEEENS4_23SM90_TMA_LOAD_MULTICASTENS4_14ComposedLayoutINS4_7SwizzleILi3ELi4ELi3EEENS4_18smem_ptr_flag_bitsILi8EEENSX_INS5_IJNSA_ILi8EEESH_EEENS5_IJSH_SB_EEEEEEEvNS4_8identityENS4_13SM90_TMA_LOADES1F_vS1G_EENS_8epilogue10collective18CollectiveEpilogueINS1J_23Sm100TmaWarpSpecializedILi4ELi2ELi32ELb0ELb0EEEJSI_NS5_IJNSX_ISF_SB_EES1O_EEESJ_SK_SJ_SK_NS1J_6fusion15FusionCallbacksIS1N_NS1Q_17LinearCombinationISJ_fSJ_fLNS_15FloatRoundStyleE2EEESI_S1P_JEEENS4_5SM1004TMEM4LOAD26SM100_TMEM_LOAD_16dp32b32xES1H_NS16_INS17_ILi2ELi4ELi3EEES1A_NSX_INS5_IJS1B_SF_EEENS5_IJSF_SB_EEEEEEENS4_39AutoVectorizingCopyWithAssumedAlignmentILi128EEENS4_14SM90_TMA_STOREES24_S26_S26_EEEvvEEEEvNT_6ParamsE)
        /*0a24*/ 	.short	0x0380
        /*0a26*/ 	.short	0x0800


	//----- nvinfo : EIATTR_SW_WAR
	.align		4
.L_56:
        /*0a28*/ 	.byte	0x04, 0x36
        /*0a2a*/ 	.short	(.L_58 - .L_57)
.L_57:
        /*0a2c*/ 	.word	0x00000008
.L_58:


//--------------------- .nv.callgraph             --------------------------
	.section	.nv.callgraph,"",@"SHT_CUDA_CALLGRAPH"
	.align	4
	.sectionentsize	8
	.align		4
        /*0000*/ 	.word	0x00000000
	.align		4
        /*0004*/ 	.word	0xffffffff
	.align		4
        /*0008*/ 	.word	index@(_ZN7cutlass13device_kernelINS_4gemm6kernel13GemmUniversalIN4cute5tupleIJiiiiEEENS1_10collective13CollectiveMmaINS1_35MainloopSm100TmaUmmaWarpSpecializedILi5ELi2ELi4ENS5_IJNS4_1CILi1EEENSA_ILi4EEESB_EEEEENS5_IJNSA_ILi64EEENSA_ILi256EEENSA_ILi128EEEEEENS_12float_e5m2_tENS5_IJlSB_lEEESJ_SK_NS4_8TiledMMAINS4_8MMA_AtomIJNS4_10MMA_TraitsINS4_19SM100_MMA_F8F6F4_SSEJSJ_SJ_fSF_SG_NS4_17integral_constantINS4_4UMMA5MajorELSR_0EEESS_NSP_INSQ_7ScaleInELST_0EEESU_EEEEEENS4_6LayoutINS5_IJSB_SB_SB_EEENS5_IJNSA_ILi0EEESZ_SZ_EEEEENS5_IJNS4_10UnderscoreES12_S12_EEEEENS4_23SM90_TMA_LOAD_MULTICASTENS4_14ComposedLayoutINS4_7SwizzleILi3ELi4ELi3EEENS4_18smem_ptr_flag_bitsILi8EEENSX_INS5_IJNSA_ILi8EEESH_EEENS5_IJSH_SB_EEEEEEEvNS4_8identityENS4_13SM90_TMA_LOADES1F_vS1G_EENS_8epilogue10collective18CollectiveEpilogueINS1J_23Sm100TmaWarpSpecializedILi4ELi2ELi32ELb0ELb0EEEJSI_NS5_IJNSX_ISF_SB_EES1O_EEESJ_SK_SJ_SK_NS1J_6fusion15FusionCallbacksIS1N_NS1Q_17LinearCombinationISJ_fSJ_fLNS_15FloatRoundStyleE2EEESI_S1P_JEEENS4_5SM1004TMEM4LOAD26SM100_TMEM_LOAD_16dp32b32xES1H_NS16_INS17_ILi2ELi4ELi3EEES1A_NSX_INS5_IJS1B_SF_EEENS5_IJSF_SB_EEEEEEENS4_39AutoVectorizingCopyWithAssumedAlignmentILi128EEENS4_14SM90_TMA_STOREES24_S26_S26_EEEvvEEEEvNT_6ParamsE)
	.align		4
        /*000c*/ 	.word	index@(__assertfail)
	.align		4
        /*0010*/ 	.word	0x00000000
	.align		4
        /*0014*/ 	.word	0xfffffffe
	.align		4
        /*0018*/ 	.word	0x00000000
	.align		4
        /*001c*/ 	.word	0xfffffffd
	.align		4
        /*0020*/ 	.word	0x00000000
	.align		4
        /*0024*/ 	.word	0xfffffffc


//--------------------- .nv.constant4             --------------------------
	.section	.nv.constant4,"a",@progbits
	.align	8
	.align		8
.nv.constant4:
        /*0000*/ 	.dword	__assertfail
	.align		8
        /*0008*/ 	.dword	__unnamed_1
	.align		8
        /*0010*/ 	.dword	__unnamed_2
	.align		8
        /*0018*/ 	.dword	__unnamed_3
	.align		8
        /*0020*/ 	.dword	_ZN40_INTERNAL_7333c2ca_4_k_cu_7916e339_222834cuda3std3__45__cpo5beginE
	.align		8
        /*0028*/ 	.dword	_ZN40_INTERNAL_7333c2ca_4_k_cu_7916e339_222834cuda3std3__45__cpo3endE
	.align		8
        /*0030*/ 	.dword	_ZN40_INTERNAL_7333c2ca_4_k_cu_7916e339_222834cuda3std3__45__cpo6cbeginE
	.align		8
        /*0038*/ 	.dword	_ZN40_INTERNAL_7333c2ca_4_k_cu_7916e339_222834cuda3std3__45__cpo4cendE
	.align		8
        /*0040*/ 	.dword	_ZN40_INTERNAL_7333c2ca_4_k_cu_7916e339_222834cuda3std3__442_GLOBAL__N__7333c2ca_4_k_cu_7916e339_222836ignoreE
	.align		8
        /*0048*/ 	.dword	_ZN40_INTERNAL_7333c2ca_4_k_cu_7916e339_222834cuda3std3__419piecewise_constructE
	.align		8
        /*0050*/ 	.dword	_ZN40_INTERNAL_7333c2ca_4_k_cu_7916e339_222834cuda3std3__48in_placeE
	.align		8
        /*0058*/ 	.dword	_ZN40_INTERNAL_7333c2ca_4_k_cu_7916e339_222834cuda3std6ranges3__45__cpo4swapE
	.align		8
        /*0060*/ 	.dword	_ZN40_INTERNAL_7333c2ca_4_k_cu_7916e339_222834cuda3std6ranges3__45__cpo9iter_moveE
	.align		8
        /*0068*/ 	.dword	_ZN40_INTERNAL_7333c2ca_4_k_cu_7916e339_222834cute7productE
	.align		8
        /*0070*/ 	.dword	_ZN40_INTERNAL_7333c2ca_4_k_cu_7916e339_222834cute1_E
	.align		8
        /*0078*/ 	.dword	$str$25
	.align		8
        /*0080*/ 	.dword	$str$26
	.align		8
        /*0088*/ 	.dword	$str$27
	.align		8
        /*0090*/ 	.dword	$str$28


//--------------------- .text._ZN7cutlass13device_kernelINS_4gemm6kernel13GemmUniversalIN4cute5tupleIJiiiiEEENS1_10collective13CollectiveMmaINS1_35MainloopSm100TmaUmmaWarpSpecializedILi5ELi2ELi4ENS5_IJNS4_1CILi1EEENSA_ILi4EEESB_EEEEENS5_IJNSA_ILi64EEENSA_ILi256EEENSA_ILi128EEEEEENS_12float_e5m2_tENS5_IJlSB_lEEESJ_SK_NS4_8TiledMMAINS4_8MMA_AtomIJNS4_10MMA_TraitsINS4_19SM100_MMA_F8F6F4_SSEJSJ_SJ_fSF_SG_NS4_17integral_constantINS4_4UMMA5MajorELSR_0EEESS_NSP_INSQ_7ScaleInELST_0EEESU_EEEEEENS4_6LayoutINS5_IJSB_SB_SB_EEENS5_IJNSA_ILi0EEESZ_SZ_EEEEENS5_IJNS4_10UnderscoreES12_S12_EEEEENS4_23SM90_TMA_LOAD_MULTICASTENS4_14ComposedLayoutINS4_7SwizzleILi3ELi4ELi3EEENS4_18smem_ptr_flag_bitsILi8EEENSX_INS5_IJNSA_ILi8EEESH_EEENS5_IJSH_SB_EEEEEEEvNS4_8identityENS4_13SM90_TMA_LOADES1F_vS1G_EENS_8epilogue10collective18CollectiveEpilogueINS1J_23Sm100TmaWarpSpecializedILi4ELi2ELi32ELb0ELb0EEEJSI_NS5_IJNSX_ISF_SB_EES1O_EEESJ_SK_SJ_SK_NS1J_6fusion15FusionCallbacksIS1N_NS1Q_17LinearCombinationISJ_fSJ_fLNS_15FloatRoundStyleE2EEESI_S1P_JEEENS4_5SM1004TMEM4LOAD26SM100_TMEM_LOAD_16dp32b32xES1H_NS16_INS17_ILi2ELi4ELi3EEES1A_NSX_INS5_IJS1B_SF_EEENS5_IJSF_SB_EEEEEEENS4_39AutoVectorizingCopyWithAssumedAlignmentILi128EEENS4_14SM90_TMA_STOREES24_S26_S26_EEEvvEEEEvNT_6ParamsE --------------------------
	.section	.text._ZN7cutlass13device_kernelINS_4gemm6kernel13GemmUniversalIN4cute5tupleIJiiiiEEENS1_10collective13CollectiveMmaINS1_35MainloopSm100TmaUmmaWarpSpecializedILi5ELi2ELi4ENS5_IJNS4_1CILi1EEENSA_ILi4EEESB_EEEEENS5_IJNSA_ILi64EEENSA_ILi256EEENSA_ILi128EEEEEENS_12float_e5m2_tENS5_IJlSB_lEEESJ_SK_NS4_8TiledMMAINS4_8MMA_AtomIJNS4_10MMA_TraitsINS4_19SM100_MMA_F8F6F4_SSEJSJ_SJ_fSF_SG_NS4_17integral_constantINS4_4UMMA5MajorELSR_0EEESS_NSP_INSQ_7ScaleInELST_0EEESU_EEEEEENS4_6LayoutINS5_IJSB_SB_SB_EEENS5_IJNSA_ILi0EEESZ_SZ_EEEEENS5_IJNS4_10UnderscoreES12_S12_EEEEENS4_23SM90_TMA_LOAD_MULTICASTENS4_14ComposedLayoutINS4_7SwizzleILi3ELi4ELi3EEENS4_18smem_ptr_flag_bitsILi8EEENSX_INS5_IJNSA_ILi8EEESH_EEENS5_IJSH_SB_EEEEEEEvNS4_8identityENS4_13SM90_TMA_LOADES1F_vS1G_EENS_8epilogue10collective18CollectiveEpilogueINS1J_23Sm100TmaWarpSpecializedILi4ELi2ELi32ELb0ELb0EEEJSI_NS5_IJNSX_ISF_SB_EES1O_EEESJ_SK_SJ_SK_NS1J_6fusion15FusionCallbacksIS1N_NS1Q_17LinearCombinationISJ_fSJ_fLNS_15FloatRoundStyleE2EEESI_S1P_JEEENS4_5SM1004TMEM4LOAD26SM100_TMEM_LOAD_16dp32b32xES1H_NS16_INS17_ILi2ELi4ELi3EEES1A_NSX_INS5_IJS1B_SF_EEENS5_IJSF_SB_EEEEEEENS4_39AutoVectorizingCopyWithAssumedAlignmentILi128EEENS4_14SM90_TMA_STOREES24_S26_S26_EEEvvEEEEvNT_6ParamsE,"ax",@progbits
	.align	128
.text._ZN7cutlass13device_kernelINS_4gemm6kernel13GemmUniversalIN4cute5tupleIJiiiiEEENS1_10collective13CollectiveMmaINS1_35MainloopSm100TmaUmmaWarpSpecializedILi5ELi2ELi4ENS5_IJNS4_1CILi1EEENSA_ILi4EEESB_EEEEENS5_IJNSA_ILi64EEENSA_ILi256EEENSA_ILi128EEEEEENS_12float_e5m2_tENS5_IJlSB_lEEESJ_SK_NS4_8TiledMMAINS4_8MMA_AtomIJNS4_10MMA_TraitsINS4_19SM100_MMA_F8F6F4_SSEJSJ_SJ_fSF_SG_NS4_17integral_constantINS4_4UMMA5MajorELSR_0EEESS_NSP_INSQ_7ScaleInELST_0EEESU_EEEEEENS4_6LayoutINS5_IJSB_SB_SB_EEENS5_IJNSA_ILi0EEESZ_SZ_EEEEENS5_IJNS4_10UnderscoreES12_S12_EEEEENS4_23SM90_TMA_LOAD_MULTICASTENS4_14ComposedLayoutINS4_7SwizzleILi3ELi4ELi3EEENS4_18smem_ptr_flag_bitsILi8EEENSX_INS5_IJNSA_ILi8EEESH_EEENS5_IJSH_SB_EEEEEEEvNS4_8identityENS4_13SM90_TMA_LOADES1F_vS1G_EENS_8epilogue10collective18CollectiveEpilogueINS1J_23Sm100TmaWarpSpecializedILi4ELi2ELi32ELb0ELb0EEEJSI_NS5_IJNSX_ISF_SB_EES1O_EEESJ_SK_SJ_SK_NS1J_6fusion15FusionCallbacksIS1N_NS1Q_17LinearCombinationISJ_fSJ_fLNS_15FloatRoundStyleE2EEESI_S1P_JEEENS4_5SM1004TMEM4LOAD26SM100_TMEM_LOAD_16dp32b32xES1H_NS16_INS17_ILi2ELi4ELi3EEES1A_NSX_INS5_IJS1B_SF_EEENS5_IJSF_SB_EEEEEEENS4_39AutoVectorizingCopyWithAssumedAlignmentILi128EEENS4_14SM90_TMA_STOREES24_S26_S26_EEEvvEEEEvNT_6ParamsE:
        .type           _ZN7cutlass13device_kernelINS_4gemm6kernel13GemmUniversalIN4cute5tupleIJiiiiEEENS1_10collective13CollectiveMmaINS1_35MainloopSm100TmaUmmaWarpSpecializedILi5ELi2ELi4ENS5_IJNS4_1CILi1EEENSA_ILi4EEESB_EEEEENS5_IJNSA_ILi64EEENSA_ILi256EEENSA_ILi128EEEEEENS_12float_e5m2_tENS5_IJlSB_lEEESJ_SK_NS4_8TiledMMAINS4_8MMA_AtomIJNS4_10MMA_TraitsINS4_19SM100_MMA_F8F6F4_SSEJSJ_SJ_fSF_SG_NS4_17integral_constantINS4_4UMMA5MajorELSR_0EEESS_NSP_INSQ_7ScaleInELST_0EEESU_EEEEEENS4_6LayoutINS5_IJSB_SB_SB_EEENS5_IJNSA_ILi0EEESZ_SZ_EEEEENS5_IJNS4_10UnderscoreES12_S12_EEEEENS4_23SM90_TMA_LOAD_MULTICASTENS4_14ComposedLayoutINS4_7SwizzleILi3ELi4ELi3EEENS4_18smem_ptr_flag_bitsILi8EEENSX_INS5_IJNSA_ILi8EEESH_EEENS5_IJSH_SB_EEEEEEEvNS4_8identityENS4_13SM90_TMA_LOADES1F_vS1G_EENS_8epilogue10collective18CollectiveEpilogueINS1J_23Sm100TmaWarpSpecializedILi4ELi2ELi32ELb0ELb0EEEJSI_NS5_IJNSX_ISF_SB_EES1O_EEESJ_SK_SJ_SK_NS1J_6fusion15FusionCallbacksIS1N_NS1Q_17LinearCombinationISJ_fSJ_fLNS_15FloatRoundStyleE2EEESI_S1P_JEEENS4_5SM1004TMEM4LOAD26SM100_TMEM_LOAD_16dp32b32xES1H_NS16_INS17_ILi2ELi4ELi3EEES1A_NSX_INS5_IJS1B_SF_EEENS5_IJSF_SB_EEEEEEENS4_39AutoVectorizingCopyWithAssumedAlignmentILi128EEENS4_14SM90_TMA_STOREES24_S26_S26_EEEvvEEEEvNT_6ParamsE,@function
        .size           _ZN7cutlass13device_kernelINS_4gemm6kernel13GemmUniversalIN4cute5tupleIJiiiiEEENS1_10collective13CollectiveMmaINS1_35MainloopSm100TmaUmmaWarpSpecializedILi5ELi2ELi4ENS5_IJNS4_1CILi1EEENSA_ILi4EEESB_EEEEENS5_IJNSA_ILi64EEENSA_ILi256EEENSA_ILi128EEEEEENS_12float_e5m2_tENS5_IJlSB_lEEESJ_SK_NS4_8TiledMMAINS4_8MMA_AtomIJNS4_10MMA_TraitsINS4_19SM100_MMA_F8F6F4_SSEJSJ_SJ_fSF_SG_NS4_17integral_constantINS4_4UMMA5MajorELSR_0EEESS_NSP_INSQ_7ScaleInELST_0EEESU_EEEEEENS4_6LayoutINS5_IJSB_SB_SB_EEENS5_IJNSA_ILi0EEESZ_SZ_EEEEENS5_IJNS4_10UnderscoreES12_S12_EEEEENS4_23SM90_TMA_LOAD_MULTICASTENS4_14ComposedLayoutINS4_7SwizzleILi3ELi4ELi3EEENS4_18smem_ptr_flag_bitsILi8EEENSX_INS5_IJNSA_ILi8EEESH_EEENS5_IJSH_SB_EEEEEEEvNS4_8identityENS4_13SM90_TMA_LOADES1F_vS1G_EENS_8epilogue10collective18CollectiveEpilogueINS1J_23Sm100TmaWarpSpecializedILi4ELi2ELi32ELb0ELb0EEEJSI_NS5_IJNSX_ISF_SB_EES1O_EEESJ_SK_SJ_SK_NS1J_6fusion15FusionCallbacksIS1N_NS1Q_17LinearCombinationISJ_fSJ_fLNS_15FloatRoundStyleE2EEESI_S1P_JEEENS4_5SM1004TMEM4LOAD26SM100_TMEM_LOAD_16dp32b32xES1H_NS16_INS17_ILi2ELi4ELi3EEES1A_NSX_INS5_IJS1B_SF_EEENS5_IJSF_SB_EEEEEEENS4_39AutoVectorizingCopyWithAssumedAlignmentILi128EEENS4_14SM90_TMA_STOREES24_S26_S26_EEEvvEEEEvNT_6ParamsE,(.L_x_180 - _ZN7cutlass13device_kernelINS_4gemm6kernel13GemmUniversalIN4cute5tupleIJiiiiEEENS1_10collective13CollectiveMmaINS1_35MainloopSm100TmaUmmaWarpSpecializedILi5ELi2ELi4ENS5_IJNS4_1CILi1EEENSA_ILi4EEESB_EEEEENS5_IJNSA_ILi64EEENSA_ILi256EEENSA_ILi128EEEEEENS_12float_e5m2_tENS5_IJlSB_lEEESJ_SK_NS4_8TiledMMAINS4_8MMA_AtomIJNS4_10MMA_TraitsINS4_19SM100_MMA_F8F6F4_SSEJSJ_SJ_fSF_SG_NS4_17integral_constantINS4_4UMMA5MajorELSR_0EEESS_NSP_INSQ_7ScaleInELST_0EEESU_EEEEEENS4_6LayoutINS5_IJSB_SB_SB_EEENS5_IJNSA_ILi0EEESZ_SZ_EEEEENS5_IJNS4_10UnderscoreES12_S12_EEEEENS4_23SM90_TMA_LOAD_MULTICASTENS4_14ComposedLayoutINS4_7SwizzleILi3ELi4ELi3EEENS4_18smem_ptr_flag_bitsILi8EEENSX_INS5_IJNSA_ILi8EEESH_EEENS5_IJSH_SB_EEEEEEEvNS4_8identityENS4_13SM90_TMA_LOADES1F_vS1G_EENS_8epilogue10collective18CollectiveEpilogueINS1J_23Sm100TmaWarpSpecializedILi4ELi2ELi32ELb0ELb0EEEJSI_NS5_IJNSX_ISF_SB_EES1O_EEESJ_SK_SJ_SK_NS1J_6fusion15FusionCallbacksIS1N_NS1Q_17LinearCombinationISJ_fSJ_fLNS_15FloatRoundStyleE2EEESI_S1P_JEEENS4_5SM1004TMEM4LOAD26SM100_TMEM_LOAD_16dp32b32xES1H_NS16_INS17_ILi2ELi4ELi3EEES1A_NSX_INS5_IJS1B_SF_EEENS5_IJSF_SB_EEEEEEENS4_39AutoVectorizingCopyWithAssumedAlignmentILi128EEENS4_14SM90_TMA_STOREES24_S26_S26_EEEvvEEEEvNT_6ParamsE)
        .other          _ZN7cutlass13device_kernelINS_4gemm6kernel13GemmUniversalIN4cute5tupleIJiiiiEEENS1_10collective13CollectiveMmaINS1_35MainloopSm100TmaUmmaWarpSpecializedILi5ELi2ELi4ENS5_IJNS4_1CILi1EEENSA_ILi4EEESB_EEEEENS5_IJNSA_ILi64EEENSA_ILi256EEENSA_ILi128EEEEEENS_12float_e5m2_tENS5_IJlSB_lEEESJ_SK_NS4_8TiledMMAINS4_8MMA_AtomIJNS4_10MMA_TraitsINS4_19SM100_MMA_F8F6F4_SSEJSJ_SJ_fSF_SG_NS4_17integral_constantINS4_4UMMA5MajorELSR_0EEESS_NSP_INSQ_7ScaleInELST_0EEESU_EEEEEENS4_6LayoutINS5_IJSB_SB_SB_EEENS5_IJNSA_ILi0EEESZ_SZ_EEEEENS5_IJNS4_10UnderscoreES12_S12_EEEEENS4_23SM90_TMA_LOAD_MULTICASTENS4_14ComposedLayoutINS4_7SwizzleILi3ELi4ELi3EEENS4_18smem_ptr_flag_bitsILi8EEENSX_INS5_IJNSA_ILi8EEESH_EEENS5_IJSH_SB_EEEEEEEvNS4_8identityENS4_13SM90_TMA_LOADES1F_vS1G_EENS_8epilogue10collective18CollectiveEpilogueINS1J_23Sm100TmaWarpSpecializedILi4ELi2ELi32ELb0ELb0EEEJSI_NS5_IJNSX_ISF_SB_EES1O_EEESJ_SK_SJ_SK_NS1J_6fusion15FusionCallbacksIS1N_NS1Q_17LinearCombinationISJ_fSJ_fLNS_15FloatRoundStyleE2EEESI_S1P_JEEENS4_5SM1004TMEM4LOAD26SM100_TMEM_LOAD_16dp32b32xES1H_NS16_INS17_ILi2ELi4ELi3EEES1A_NSX_INS5_IJS1B_SF_EEENS5_IJSF_SB_EEEEEEENS4_39AutoVectorizingCopyWithAssumedAlignmentILi128EEENS4_14SM90_TMA_STOREES24_S26_S26_EEEvvEEEEvNT_6ParamsE,@"STO_CUDA_ENTRY STV_DEFAULT"
_ZN7cutlass13device_kernelINS_4gemm6kernel13GemmUniversalIN4cute5tupleIJiiiiEEENS1_10collective13CollectiveMmaINS1_35MainloopSm100TmaUmmaWarpSpecializedILi5ELi2ELi4ENS5_IJNS4_1CILi1EEENSA_ILi4EEESB_EEEEENS5_IJNSA_ILi64EEENSA_ILi256EEENSA_ILi128EEEEEENS_12float_e5m2_tENS5_IJlSB_lEEESJ_SK_NS4_8TiledMMAINS4_8MMA_AtomIJNS4_10MMA_TraitsINS4_19SM100_MMA_F8F6F4_SSEJSJ_SJ_fSF_SG_NS4_17integral_constantINS4_4UMMA5MajorELSR_0EEESS_NSP_INSQ_7ScaleInELST_0EEESU_EEEEEENS4_6LayoutINS5_IJSB_SB_SB_EEENS5_IJNSA_ILi0EEESZ_SZ_EEEEENS5_IJNS4_10UnderscoreES12_S12_EEEEENS4_23SM90_TMA_LOAD_MULTICASTENS4_14ComposedLayoutINS4_7SwizzleILi3ELi4ELi3EEENS4_18smem_ptr_flag_bitsILi8EEENSX_INS5_IJNSA_ILi8EEESH_EEENS5_IJSH_SB_EEEEEEEvNS4_8identityENS4_13SM90_TMA_LOADES1F_vS1G_EENS_8epilogue10collective18CollectiveEpilogueINS1J_23Sm100TmaWarpSpecializedILi4ELi2ELi32ELb0ELb0EEEJSI_NS5_IJNSX_ISF_SB_EES1O_EEESJ_SK_SJ_SK_NS1J_6fusion15FusionCallbacksIS1N_NS1Q_17LinearCombinationISJ_fSJ_fLNS_15FloatRoundStyleE2EEESI_S1P_JEEENS4_5SM1004TMEM4LOAD26SM100_TMEM_LOAD_16dp32b32xES1H_NS16_INS17_ILi2ELi4ELi3EEES1A_NSX_INS5_IJS1B_SF_EEENS5_IJSF_SB_EEEEEEENS4_39AutoVectorizingCopyWithAssumedAlignmentILi128EEENS4_14SM90_TMA_STOREES24_S26_S26_EEEvvEEEEvNT_6ParamsE:
[----:B------:R-:W1:Y:S01]  /*0000*/  LDC R1, c[0x0][0x37c] ;  /* 0x0000df00ff017b82 */ /* 0x000e620000000800 */
[----:B------:R-:W2:Y:S01]  /*0010*/  S2R R95, SR_TID.X ;  /* 0x00000000005f7919 */ /* 0x000ea20000002100 */
[----:B------:R-:W3:Y:S01]  /*0020*/  LDCU.64 UR8, c[0x0][0x890] ;  /* 0x00011200ff0877ac */ /* 0x000ee20008000a00 */
[----:B------:R-:W-:Y:S02]  /*0030*/  PRMT R85, RZ, 0x7610, R85 ;  /* 0x00007610ff557816 */ /* 0x000fe40000000055 */
[----:B------:R-:W-:Y:S01]  /*0040*/  ELECT P3, URZ, PT ;  /* 0x0000000000ff782f */ /* 0x000fe20003860000 */
[----:B---3--:R-:W-:-:S04]  /*0050*/  UISETP.NE.U32.AND UP0, UPT, UR8, URZ, UPT ;  /* 0x000000ff0800728c */ /* 0x008fc8000bf05070 */
[----:B------:R-:W-:Y:S01]  /*0060*/  UISETP.NE.AND.EX UP0, UPT, UR9, URZ, UPT, UP0 ;  /* 0x000000ff0900728c */ /* 0x000fe2000bf05300 */
[----:B--2---:R-:W-:-:S05]  /*0070*/  SHF.R.U32.HI R86, RZ, 0x5, R95 ;  /* 0x00000005ff567819 */ /* 0x004fca000001165f */
[----:B------:R-:W2:Y:S02]  /*0080*/  SHFL.IDX PT, R0, R86, RZ, 0x1f ;  /* 0x00001fff56007589 */ /* 0x000ea400000e0000 */
[----:B--2---:R-:W-:Y:S01]  /*0090*/  R2UR UR17, R0 ;  /* 0x00000000001172ca */ /* 0x004fe200000e0000 */
[----:B-1----:R-:W-:-:S14]  /*00a0*/  BRA.U UP0, `(.L_x_0) ;  /* 0x0000000100307547 */ /* 0x002fdc000b800000 */
[----:B------:R-:W1:Y:S02]  /*00b0*/  LDCU.64 UR4, c[0x0][0x888] ;  /* 0x00011100ff0477ac */ /* 0x000e640008000a00 */
[----:B-1----:R-:W-:-:S04]  /*00c0*/  UISETP.NE.U32.AND UP0, UPT, UR4, URZ, UPT ;  /* 0x000000ff0400728c */ /* 0x002fc8000bf05070 */
[----:B------:R-:W-:-:S09]  /*00d0*/  UISETP.NE.AND.EX UP0, UPT, UR5, URZ, UPT, UP0 ;  /* 0x000000ff0500728c */ /* 0x000fd2000bf05300 */
[----:B------:R-:W-:Y:S05]  /*00e0*/  BRA.U !UP0, `(.L_x_1) ;  /* 0x0000000108147547 */ /* 0x000fea000b800000 */
[----:B------:R-:W1:Y:S01]  /*00f0*/  LDC.64 R2, c[0x0][0x888] ;  /* 0x00022200ff027b82 */ /* 0x000e620000000a00 */
[----:B------:R-:W1:Y:S02]  /*0100*/  LDCU.64 UR4, c[0x0][0x358] ;  /* 0x00006b00ff0477ac */ /* 0x000e640008000a00 */
[----:B-1----:R1:W5:Y:S01]  /*0110*/  LDG.E R41, desc[UR4][R2.64] ;  /* 0x0000000402297981 */ /* 0x002362000c1e1900 */
[----:B------:R-:W-:Y:S01]  /*0120*/  HFMA2 R85, -RZ, RZ, 0, 5.9604644775390625e-08 ;  /* 0x00000001ff557431 */ /* 0x000fe200000001ff */
[----:B------:R-:W-:Y:S05]  /*0130*/  BRA `(.L_x_0) ;  /* 0x00000000000c7947 */ /* 0x000fea0003800000 */
.L_x_1:
[----:B------:R-:W1:Y:S01]  /*0140*/  LDCU UR4, c[0x0][0x880] ;  /* 0x00011000ff0477ac */ /* 0x000e620008000800 */
[----:B------:R-:W-:Y:S01]  /*0150*/  HFMA2 R85, -RZ, RZ, 0, 5.9604644775390625e-08 ;  /* 0x00000001ff557431 */ /* 0x000fe200000001ff */
[----:B-1----:R-:W-:-:S07]  /*0160*/  MOV R41, UR4 ;  /* 0x0000000400297c02 */ /* 0x002fce0008000f00 */
.L_x_0:
[----:B------:R-:W2:Y:S02]  /*0170*/  LDCU.64 UR4, c[0x0][0x8b0] ;  /* 0x00011600ff0477ac */ /* 0x000ea40008000a00 */
[----:B--2---:R-:W-:-:S04]  /*0180*/  UISETP.NE.U32.AND UP0, UPT, UR4, URZ, UPT ;  /* 0x000000ff0400728c */ /* 0x004fc8000bf05070 */
[----:B------:R-:W-:-:S09]  /*0190*/  UISETP.NE.AND.EX UP0, UPT, UR5, URZ, UPT, UP0 ;  /* 0x000000ff0500728c */ /* 0x000fd2000bf05300 */
[----:B------:R-:W-:Y:S05]  /*01a0*/  BRA.U UP0, `(.L_x_2) ;  /* 0x0000000100287547 */ /* 0x000fea000b800000 */
[----:B------:R-:W2:Y:S02]  /*01b0*/  LDCU.64 UR4, c[0x0][0x8a8] ;  /* 0x00011500ff0477ac */ /* 0x000ea40008000a00 */
[----:B--2---:R-:W-:-:S04]  /*01c0*/  UISETP.NE.U32.AND UP0, UPT, UR4, URZ, UPT ;  /* 0x000000ff0400728c */ /* 0x004fc8000bf05070 */
[----:B------:R-:W-:-:S09]  /*01d0*/  UISETP.NE.AND.EX UP0, UPT, UR5, URZ, UPT, UP0 ;  /* 0x000000ff0500728c */ /* 0x000fd2000bf05300 */
[----:B------:R-:W-:Y:S05]  /*01e0*/  BRA.U !UP0, `(.L_x_3) ;  /* 0x0000000108107547 */ /* 0x000fea000b800000 */
[----:B------:R-:W2:Y:S01]  /*01f0*/  LDC.64 R38, c[0x0][0x8a8] ;  /* 0x00022a00ff267b82 */ /* 0x000ea20000000a00 */
[----:B------:R-:W2:Y:S02]  /*0200*/  LDCU.64 UR4, c[0x0][0x358] ;  /* 0x00006b00ff0477ac */ /* 0x000ea40008000a00 */
[----:B--2---:R2:W5:Y:S01]  /*0210*/  LDG.E R38, desc[UR4][R38.64] ;  /* 0x0000000426267981 */ /* 0x004562000c1e1900 */
[----:B------:R-:W-:Y:S05]  /*0220*/  BRA `(.L_x_2) ;  /* 0x0000000000087947 */ /* 0x000fea0003800000 */
.L_x_3:
[----:B------:R-:W2:Y:S02]  /*0230*/  LDCU UR4, c[0x0][0x8a0] ;  /* 0x00011400ff0477ac */ /* 0x000ea40008000800 */
[----:B--2---:R-:W-:Y:S02]  /*0240*/  MOV R38, UR4 ;  /* 0x0000000400267c02 */ /* 0x004fe40008000f00 */
.L_x_2:
[----:B------:R-:W-:Y:S01]  /*0250*/  IMAD.U32 R0, RZ, RZ, UR17 ;  /* 0x00000011ff007e24 */ /* 0x000fe2000f8e00ff */
[----:B------:R-:W-:Y:S04]  /*0260*/  BSSY.RECONVERGENT B0, `(.L_x_4) ;  /* 0x000000c000007945 */ /* 0x000fe80003800200 */
[C---:B------:R-:W-:Y:S02]  /*0270*/  ISETP.NE.OR P1, PT, R0.reuse, 0x1, !P3 ;  /* 0x000000010000780c */ /* 0x040fe40005f25670 */
[----:B------:R-:W-:-:S11]  /*0280*/  ISETP.NE.OR P0, PT, R0, 0x3, !P3 ;  /* 0x000000030000780c */ /* 0x000fd60005f05670 */
[----:B------:R-:W-:Y:S05]  /*0290*/  @P1 BRA `(.L_x_5) ;  /* 0x0000000000201947 */ /* 0x000fea0003800000 */
[----:B------:R-:W3:Y:S02]  /*02a0*/  LDCU.64 UR4, c[0x0][0x348] ;  /* 0x00006900ff0477ac */ /* 0x000ee40008000a00 */
[----:B---3--:R-:W-:Y:S02]  /*02b0*/  UIADD3 UR6, UP1, UPT, UR4, 0x80, URZ ;  /* 0x0000008004067890 */ /* 0x008fe4000ff3e0ff */
[----:B------:R-:W-:Y:S02]  /*02c0*/  UIADD3 UR4, UP0, UPT, UR4, 0x180, URZ ;  /* 0x0000018004047890 */ /* 0x000fe4000ff1e0ff */
[----:B------:R-:W-:Y:S02]  /*02d0*/  UIADD3.X UR7, UPT, UPT, URZ, UR5, URZ, UP1, !UPT ;  /* 0x00000005ff077290 */ /* 0x000fe40008ffe4ff */
[----:B------:R-:W-:-:S07]  /*02e0*/  UIADD3.X UR5, UPT, UPT, URZ, UR5, URZ, UP0, !UPT ;  /* 0x00000005ff057290 */ /* 0x000fce00087fe4ff */
[----:B------:R3:W-:Y:S02]  /*02f0*/  UTMACCTL.PF [UR6] ;  /* 0x00000000060079b9 */ /* 0x0007e40008040000 */
[----:B------:R3:W-:Y:S02]  /*0300*/  UTMACCTL.PF [UR4] ;  /* 0x00000000040079b9 */ /* 0x0007e40008040000 */
[----:B---3--:R-:W-:Y:S01]  /*0310*/  NOP ;  /* 0x0000000000007918 */ /* 0x008fe20000000000 */
.L_x_5:
[----:B------:R-:W-:Y:S05]  /*0320*/  BSYNC.RECONVERGENT B0 ;  /* 0x0000000000007941 */ /* 0x000fea0003800200 */
.L_x_4:
[----:B------:R-:W-:Y:S04]  /*0330*/  BSSY.RECONVERGENT B0, `(.L_x_6) ;  /* 0x000000a000007945 */ /* 0x000fe80003800200 */
        /* <DEDUP_REMOVED lines=9> */
.L_x_7:
[----:B------:R-:W-:Y:S05]  /*03d0*/  BSYNC.RECONVERGENT B0 ;  /* 0x0000000000007941 */ /* 0x000fea0003800200 */
.L_x_6:
[----:B------:R-:W3:Y:S01]  /*03e0*/  LDCU.64 UR4, c[0x0][0x888] ;  /* 0x00011100ff0477ac */ /* 0x000ee20008000a00 */
[----:B------:R-:W-:Y:S02]  /*03f0*/  UISETP.EQ.U32.AND UP1, UPT, UR8, URZ, UPT ;  /* 0x000000ff0800728c */ /* 0x000fe4000bf22070 */
[----:B------:R-:W-:Y:S02]  /*0400*/  UPLOP3.LUT UP3, UPT, UPT, UPT, UPT, 0x80, 0x8 ;  /* 0x000000000008789c */ /* 0x000fe40003f6f070 */
[----:B---3--:R-:W-:-:S04]  /*0410*/  UISETP.NE.U32.AND UP0, UPT, UR4, URZ, UPT ;  /* 0x000000ff0400728c */ /* 0x008fc8000bf05070 */
[----:B------:R-:W-:-:S04]  /*0420*/  UISETP.NE.AND.EX UP0, UPT, UR5, URZ, UPT, UP0 ;  /* 0x000000ff0500728c */ /* 0x000fc8000bf05300 */
[----:B------:R-:W-:-:S04]  /*0430*/  UISETP.EQ.OR.EX UP2, UPT, UR9, URZ, !UP0, UP1 ;  /* 0x000000ff0900728c */ /* 0x000fc8000c742710 */
[----:B------:R-:W-:-:S06]  /*0440*/  UP2UR UR4, UPR, URZ, 0x4 ;  /* 0x00000004ff047883 */ /* 0x000fcc0008000000 */
[----:B------:R-:W-:Y:S01]  /*0450*/  MOV R88, UR4 ;  /* 0x0000000400587c02 */ /* 0x000fe20008000f00 */
[----:B------:R-:W-:Y:S06]  /*0460*/  BRA.U !UP2, `(.L_x_8) ;  /* 0x000000010a207547 */ /* 0x000fec000b800000 */
[----:B------:R-:W-:Y:S01]  /*0470*/  UISETP.NE.U32.AND UP1, UPT, UR8, URZ, UPT ;  /* 0x000000ff0800728c */ /* 0x000fe2000bf25070 */
[----:B-----5:R-:W-:Y:S01]  /*0480*/  FSETP.NEU.AND P0, PT, R41, RZ, PT ;  /* 0x000000ff2900720b */ /* 0x020fe20003f0d000 */
[----:B------:R-:W-:Y:S02]  /*0490*/  USEL UR4, URZ, 0xffffffff, UP0 ;  /* 0xffffffffff047887 */ /* 0x000fe40008000000 */
[----:B------:R-:W-:-:S10]  /*04a0*/  UISETP.NE.AND.EX UP1, UPT, UR9, URZ, UPT, UP1 ;  /* 0x000000ff0900728c */ /* 0x000fd4000bf25310 */
[----:B------:R-:W-:Y:S01]  /*04b0*/  VOTEU.ANY UP0, P0 ;  /* 0x0000000000ff7886 */ /* 0x000fe20000000100 */
[----:B------:R-:W-:-:S04]  /*04c0*/  @!UP1 USEL UR4, URZ, 0xffffffff, UP0 ;  /* 0xffffffffff049887 */ /* 0x000fc80008000000 */
[----:B------:R-:W-:-:S04]  /*04d0*/  ULOP3.LUT UR4, UR4, 0x1, URZ, 0xc0, !UPT ;  /* 0x0000000104047892 */ /* 0x000fc8000f8ec0ff */
[----:B------:R-:W-:-:S11]  /*04e0*/  UISETP.NE.U32.AND UP3, UPT, UR4, 0x1, UPT ;  /* 0x000000010400788c */ /* 0x000fd6000bf65070 */
.L_x_8:
[----:B-1----:R-:W1:Y:S01]  /*04f0*/  SHFL.IDX PT, R2, R86, RZ, 0x1f ;  /* 0x00001fff56027589 */ /* 0x002e6200000e0000 */
[----:B------:R-:W-:-:S04]  /*0500*/  UISETP.NE.AND UP0, UPT, UR17, 0x2, UPT ;  /* 0x000000021100788c */ /* 0x000fc8000bf05270 */
[----:B------:R-:W-:Y:S01]  /*0510*/  USEL UR48, URZ, 0x1, UP0 ;  /* 0x00000001ff307887 */ /* 0x000fe20008000000 */
[----:B-1----:R-:W-:-:S13]  /*0520*/  ISETP.NE.AND P0, PT, R2, RZ, PT ;  /* 0x000000ff0200720c */ /* 0x002fda0003f05270 */
[----:B------:R-:W-:Y:S05]  /*0530*/  @P0 BRA `(.L_x_9) ;  /* 0x0000000000600947 */ /* 0x000fea0003800000 */
[----:B------:R-:W1:Y:S01]  /*0540*/  S2UR UR4, SR_CgaCtaId ;  /* 0x00000000000479c3 */ /* 0x000e620000008800 */
[----:B------:R-:W-:Y:S01]  /*0550*/  UMOV UR5, 0x400 ;  /* 0x0000040000057882 */ /* 0x000fe20000000000 */
[----:B------:R-:W-:Y:S01]  /*0560*/  UMOV UR8, 0x1 ;  /* 0x0000000100087882 */ /* 0x000fe20000000000 */
[----:B------:R-:W-:Y:S01]  /*0570*/  UMOV UR6, 0x4 ;  /* 0x0000000400067882 */ /* 0x000fe20000000000 */
[----:B------:R-:W-:-:S04]  /*0580*/  UIADD3 UR8, UPT, UPT, -UR8, 0x100000, URZ ;  /* 0x0010000008087890 */ /* 0x000fc8000fffe1ff */
[----:B------:R-:W-:Y:S02]  /*0590*/  USHF.L.U32 UR9, UR8, 0xb, URZ ;  /* 0x0000000b08097899 */ /* 0x000fe400080006ff */
[----:B------:R-:W-:Y:S02]  /*05a0*/  USHF.L.U32 UR8, UR8, 0x1, URZ ;  /* 0x0000000108087899 */ /* 0x000fe400080006ff */
[----:B------:R-:W-:-:S04]  /*05b0*/  UIADD3 UR6, UPT, UPT, -UR6, 0x100000, URZ ;  /* 0x0010000006067890 */ /* 0x000fc8000fffe1ff */
[----:B------:R-:W-:Y:S02]  /*05c0*/  USHF.L.U32 UR7, UR6, 0xb, URZ ;  /* 0x0000000b06077899 */ /* 0x000fe400080006ff */
[----:B------:R-:W-:Y:S01]  /*05d0*/  USHF.L.U32 UR6, UR6, 0x1, URZ ;  /* 0x0000000106067899 */ /* 0x000fe200080006ff */
[----:B------:R-:W-:Y:S01]  /*05e0*/  ELECT P0, URZ, PT ;  /* 0x0000000000ff782f */ /* 0x000fe20003800000 */
[----:B-1----:R-:W-:Y:S01]  /*05f0*/  ULEA UR4, UR4, UR5, 0x18 ;  /* 0x0000000504047291 */ /* 0x002fe2000f8ec0ff */
[----:B------:R-:W1:Y:S11]  /*0600*/  FENCE.VIEW.ASYNC.S ;  /* 0x00000000000073c6 */ /* 0x000e760000000000 */
[----:B-1----:R1:W3:Y:S01]  /*0610*/  SYNCS.EXCH.64 URZ, [UR4], UR8 ;  /* 0x0000000804ff75b2 */ /* 0x0022e20008000100 */
[----:B------:R1:W4:Y:S01]  /*0620*/  SYNCS.EXCH.64 URZ, [UR4+0x28], UR6 ;  /* 0x0000280604ff75b2 */ /* 0x0003220008000100 */
[----:B------:R1:W1:Y:S01]  /*0630*/  SYNCS.EXCH.64 URZ, [UR4+0x8], UR8 ;  /* 0x0000080804ff75b2 */ /* 0x0002620008000100 */
[----:B------:R1:W1:Y:S01]  /*0640*/  SYNCS.EXCH.64 URZ, [UR4+0x30], UR6 ;  /* 0x0000300604ff75b2 */ /* 0x0002620008000100 */
[----:B------:R1:W1:Y:S01]  /*0650*/  SYNCS.EXCH.64 URZ, [UR4+0x10], UR8 ;  /* 0x0000100804ff75b2 */ /* 0x0002620008000100 */
[----:B------:R1:W1:Y:S01]  /*0660*/  SYNCS.EXCH.64 URZ, [UR4+0x38], UR6 ;  /* 0x0000380604ff75b2 */ /* 0x0002620008000100 */
[----:B------:R1:W1:Y:S01]  /*0670*/  SYNCS.EXCH.64 URZ, [UR4+0x18], UR8 ;  /* 0x0000180804ff75b2 */ /* 0x0002620008000100 */
[----:B------:R1:W1:Y:S01]  /*0680*/  SYNCS.EXCH.64 URZ, [UR4+0x40], UR6 ;  /* 0x0000400604ff75b2 */ /* 0x0002620008000100 */
[----:B------:R1:W1:Y:S01]  /*0690*/  SYNCS.EXCH.64 URZ, [UR4+0x20], UR8 ;  /* 0x0000200804ff75b2 */ /* 0x0002620008000100 */
[----:B------:R1:W1:Y:S01]  /*06a0*/  SYNCS.EXCH.64 URZ, [UR4+0x48], UR6 ;  /* 0x0000480604ff75b2 */ /* 0x0002620008000100 */
[----:B------:R-:W-:Y:S01]  /*06b0*/  NOP ;  /* 0x0000000000007918 */ /* 0x000fe20000000000 */
.L_x_9:
[----:B------:R-:W2:Y:S01]  /*06c0*/  SHFL.IDX PT, R2, R86, RZ, 0x1f ;  /* 0x00001fff56027589 */ /* 0x000ea200000e0000 */
[----:B------:R-:W-:Y:S01]  /*06d0*/  NOP ;  /* 0x0000000000007918 */ /* 0x000fe20000000000 */
[----:B--2---:R-:W-:-:S13]  /*06e0*/  ISETP.NE.AND P0, PT, R2, 0x1, PT ;  /* 0x000000010200780c */ /* 0x004fda0003f05270 */
[----:B------:R-:W-:Y:S05]  /*06f0*/  @P0 BRA `(.L_x_10) ;  /* 0x0000000000580947 */ /* 0x000fea0003800000 */
[----:B-1----:R-:W1:Y:S01]  /*0700*/  S2UR UR4, SR_CgaCtaId ;  /* 0x00000000000479c3 */ /* 0x002e620000008800 */
        /* <DEDUP_REMOVED lines=12> */
[----:B-1----:R2:W1:Y:S01]  /*07d0*/  SYNCS.EXCH.64 URZ, [UR4+0x50], UR8 ;  /* 0x0000500804ff75b2 */ /* 0x0024620008000100 */
[----:B------:R2:W1:Y:S01]  /*07e0*/  SYNCS.EXCH.64 URZ, [UR4+0x70], UR6 ;  /* 0x0000700604ff75b2 */ /* 0x0004620008000100 */
[----:B------:R2:W1:Y:S01]  /*07f0*/  SYNCS.EXCH.64 URZ, [UR4+0x58], UR8 ;  /* 0x0000580804ff75b2 */ /* 0x0004620008000100 */
[----:B------:R2:W1:Y:S01]  /*0800*/  SYNCS.EXCH.64 URZ, [UR4+0x78], UR6 ;  /* 0x0000780604ff75b2 */ /* 0x0004620008000100 */
[----:B------:R2:W1:Y:S01]  /*0810*/  SYNCS.EXCH.64 URZ, [UR4+0x60], UR8 ;  /* 0x0000600804ff75b2 */ /* 0x0004620008000100 */
[----:B------:R2:W1:Y:S01]  /*0820*/  SYNCS.EXCH.64 URZ, [UR4+0x80], UR6 ;  /* 0x0000800604ff75b2 */ /* 0x0004620008000100 */
[----:B------:R2:W1:Y:S01]  /*0830*/  SYNCS.EXCH.64 URZ, [UR4+0x68], UR8 ;  /* 0x0000680804ff75b2 */ /* 0x0004620008000100 */
[----:B------:R2:W1:Y:S02]  /*0840*/  SYNCS.EXCH.64 URZ, [UR4+0x88], UR6 ;  /* 0x0000880604ff75b2 */ /* 0x0004640008000100 */
[----:B--2---:R-:W-:Y:S01]  /*0850*/  NOP ;  /* 0x0000000000007918 */ /* 0x004fe20000000000 */
.L_x_10:
[----:B------:R-:W2:Y:S01]  /*0860*/  SHFL.IDX PT, R2, R86, RZ, 0x1f ;  /* 0x00001fff56027589 */ /* 0x000ea200000e0000 */
[----:B------:R-:W-:Y:S01]  /*0870*/  NOP ;  /* 0x0000000000007918 */ /* 0x000fe20000000000 */
[----:B--2---:R-:W-:-:S13]  /*0880*/  ISETP.NE.AND P0, PT, R2, 0x3, PT ;  /* 0x000000030200780c */ /* 0x004fda0003f05270 */
[----:B------:R-:W-:Y:S05]  /*0890*/  @P0 BRA `(.L_x_11) ;  /* 0x0000000000300947 */ /* 0x000fea0003800000 */
[----:B-1----:R-:W1:Y:S01]  /*08a0*/  S2UR UR6, SR_CgaCtaId ;  /* 0x00000000000679c3 */ /* 0x002e620000008800 */
[----:B------:R-:W-:Y:S01]  /*08b0*/  UMOV UR4, 0x400 ;  /* 0x0000040000047882 */ /* 0x000fe20000000000 */
[----:B------:R-:W-:Y:S01]  /*08c0*/  UMOV UR5, 0x20 ;  /* 0x0000002000057882 */ /* 0x000fe20000000000 */
[----:B------:R-:W-:Y:S01]  /*08d0*/  ELECT P0, URZ, PT ;  /* 0x0000000000ff782f */ /* 0x000fe20003800000 */
[----:B-1----:R-:W-:Y:S02]  /*08e0*/  ULEA UR6, UR6, UR4, 0x18 ;  /* 0x0000000406067291 */ /* 0x002fe4000f8ec0ff */
[----:B------:R-:W-:-:S04]  /*08f0*/  UIADD3 UR4, UPT, UPT, -UR5, 0x100000, URZ ;  /* 0x0010000005047890 */ /* 0x000fc8000fffe1ff */
[----:B------:R-:W-:Y:S02]  /*0900*/  USHF.L.U32 UR5, UR4, 0xb, URZ ;  /* 0x0000000b04057899 */ /* 0x000fe400080006ff */
[----:B------:R-:W-:Y:S01]  /*0910*/  USHF.L.U32 UR4, UR4, 0x1, URZ ;  /* 0x0000000104047899 */ /* 0x000fe200080006ff */
[----:B------:R-:W1:Y:S11]  /*0920*/  FENCE.VIEW.ASYNC.S ;  /* 0x00000000000073c6 */ /* 0x000e760000000000 */
[----:B-1----:R2:W1:Y:S01]  /*0930*/  SYNCS.EXCH.64 URZ, [UR6+0x90], UR4 ;  /* 0x0000900406ff75b2 */ /* 0x0024620008000100 */
[----:B------:R2:W1:Y:S02]  /*0940*/  SYNCS.EXCH.64 URZ, [UR6+0x98], UR4 ;  /* 0x0000980406ff75b2 */ /* 0x0004640008000100 */
[----:B--2---:R-:W-:Y:S01]  /*0950*/  NOP ;  /* 0x0000000000007918 */ /* 0x004fe20000000000 */
.L_x_11:
[----:B------:R-:W2:Y:S01]  /*0960*/  SHFL.IDX PT, R2, R86, RZ, 0x1f ;  /* 0x00001fff56027589 */ /* 0x000ea200000e0000 */
[----:B------:R-:W-:Y:S01]  /*0970*/  NOP ;  /* 0x0000000000007918 */ /* 0x000fe20000000000 */
[----:B--2---:R-:W-:-:S13]  /*0980*/  ISETP.NE.AND P0, PT, R2, 0x4, PT ;  /* 0x000000040200780c */ /* 0x004fda0003f05270 */
[----:B------:R-:W-:Y:S05]  /*0990*/  @P0 BRA `(.L_x_12) ;  /* 0x00000000004c0947 */ /* 0x000fea0003800000 */
[----:B-1----:R-:W1:Y:S01]  /*09a0*/  S2UR UR6, SR_CgaCtaId ;  /* 0x00000000000679c3 */ /* 0x002e620000008800 */
[----:B------:R-:W-:Y:S01]  /*09b0*/  UMOV UR4, 0x3a0 ;  /* 0x000003a000047882 */ /* 0x000fe20000000000 */
[----:B------:R-:W-:Y:S01]  /*09c0*/  UMOV UR5, 0x400 ;  /* 0x0000040000057882 */ /* 0x000fe20000000000 */
[----:B------:R-:W-:Y:S01]  /*09d0*/  USEL UR4, UR4, 0x320, UP3 ;  /* 0x0000032004047887 */ /* 0x000fe20009800000 */
[----:B------:R-:W-:Y:S01]  /*09e0*/  UMOV UR8, 0x1 ;  /* 0x0000000100087882 */ /* 0x000fe20000000000 */
[----:B------:R-:W-:Y:S01]  /*09f0*/  ELECT P0, URZ, PT ;  /* 0x0000000000ff782f */ /* 0x000fe20003800000 */
[----:B------:R-:W-:-:S04]  /*0a00*/  UIADD3 UR8, UPT, UPT, -UR8, 0x100000, URZ ;  /* 0x0010000008087890 */ /* 0x000fc8000fffe1ff */
[----:B------:R-:W-:Y:S02]  /*0a10*/  USHF.L.U32 UR9, UR8, 0xb, URZ ;  /* 0x0000000b08097899 */ /* 0x000fe400080006ff */
[----:B------:R-:W-:Y:S02]  /*0a20*/  USHF.L.U32 UR8, UR8, 0x1, URZ ;  /* 0x0000000108087899 */ /* 0x000fe400080006ff */
[----:B-1----:R-:W-:Y:S02]  /*0a30*/  ULEA UR6, UR6, UR5, 0x18 ;  /* 0x0000000506067291 */ /* 0x002fe4000f8ec0ff */
[----:B------:R-:W-:-:S04]  /*0a40*/  UIADD3 UR4, UPT, UPT, -UR4, 0x100000, URZ ;  /* 0x0010000004047890 */ /* 0x000fc8000fffe1ff */
[----:B------:R-:W-:Y:S02]  /*0a50*/  USHF.L.U32 UR5, UR4, 0xb, URZ ;  /* 0x0000000b04057899 */ /* 0x000fe400080006ff */
[----:B------:R-:W-:Y:S01]  /*0a60*/  USHF.L.U32 UR4, UR4, 0x1, URZ ;  /* 0x0000000104047899 */ /* 0x000fe200080006ff */
[----:B------:R-:W1:Y:S03]  /*0a70*/  FENCE.VIEW.ASYNC.S ;  /* 0x00000000000073c6 */ /* 0x000e660000000000 */
[----:B-1----:R2:W1:Y:S08]  /*0a80*/  SYNCS.EXCH.64 URZ, [UR6+0xa0], UR8 ;  /* 0x0000a00806ff75b2 */ /* 0x0024700008000100 */
[----:B------:R2:W1:Y:S01]  /*0a90*/  SYNCS.EXCH.64 URZ, [UR6+0xb0], UR4 ;  /* 0x0000b00406ff75b2 */ /* 0x0004620008000100 */
[----:B------:R2:W1:Y:S01]  /*0aa0*/  SYNCS.EXCH.64 URZ, [UR6+0xa8], UR8 ;  /* 0x0000a80806ff75b2 */ /* 0x0004620008000100 */
[----:B------:R2:W1:Y:S02]  /*0ab0*/  SYNCS.EXCH.64 URZ, [UR6+0xb8], UR4 ;  /* 0x0000b80406ff75b2 */ /* 0x0004640008000100 */
[----:B--2---:R-:W-:Y:S01]  /*0ac0*/  NOP ;  /* 0x0000000000007918 */ /* 0x004fe20000000000 */
.L_x_12:
        /* <DEDUP_REMOVED lines=26> */
.L_x_13:
[----:B------:R-:W2:Y:S01]  /*0c70*/  SHFL.IDX PT, R2, R86, RZ, 0x1f ;  /* 0x00001fff56027589 */ /* 0x000ea200000e0000 */
[----:B------:R-:W-:Y:S01]  /*0c80*/  NOP ;  /* 0x0000000000007918 */ /* 0x000fe20000000000 */
[----:B--2---:R-:W-:-:S13]  /*0c90*/  ISETP.NE.AND P0, PT, R2, 0x3, PT ;  /* 0x000000030200780c */ /* 0x004fda0003f05270 */
[----:B------:R-:W-:Y:S05]  /*0ca0*/  @P0 BRA `(.L_x_14) ;  /* 0x0000000000380947 */ /* 0x000fea0003800000 */
[----:B------:R-:W2:Y:S01]  /*0cb0*/  S2UR UR5, SR_CgaCtaId ;  /* 0x00000000000579c3 */ /* 0x000ea20000008800 */
[----:B-1----:R-:W-:Y:S01]  /*0cc0*/  UMOV UR4, 0x400 ;  /* 0x0000040000047882 */ /* 0x002fe20000000000 */
[----:B------:R-:W-:Y:S01]  /*0cd0*/  UMOV UR6, 0x20 ;  /* 0x0000002000067882 */ /* 0x000fe20000000000 */
[----:B------:R-:W-:Y:S01]  /*0ce0*/  ELECT P0, URZ, PT ;  /* 0x0000000000ff782f */ /* 0x000fe20003800000 */
[----:B------:R-:W-:-:S04]  /*0cf0*/  UIADD3 UR6, UPT, UPT, -UR6, 0x100000, URZ ;  /* 0x0010000006067890 */ /* 0x000fc8000fffe1ff */
[----:B------:R-:W-:Y:S02]  /*0d00*/  USHF.L.U32 UR7, UR6, 0xb, URZ ;  /* 0x0000000b06077899 */ /* 0x000fe400080006ff */
[----:B------:R-:W-:Y:S02]  /*0d10*/  USHF.L.U32 UR6, UR6, 0x1, URZ ;  /* 0x0000000106067899 */ /* 0x000fe400080006ff */
[----:B--2---:R-:W-:Y:S01]  /*0d20*/  ULEA UR4, UR5, UR4, 0x18 ;  /* 0x0000000405047291 */ /* 0x004fe2000f8ec0ff */
[----:B------:R-:W1:Y:S11]  /*0d30*/  FENCE.VIEW.ASYNC.S ;  /* 0x00000000000073c6 */ /* 0x000e760000000000 */
[----:B-1----:R2:W1:Y:S01]  /*0d40*/  SYNCS.EXCH.64 URZ, [UR4+0x100], UR6 ;  /* 0x0001000604ff75b2 */ /* 0x0024620008000100 */
[----:B------:R2:W1:Y:S01]  /*0d50*/  SYNCS.EXCH.64 URZ, [UR4+0x110], UR6 ;  /* 0x0001100604ff75b2 */ /* 0x0004620008000100 */
[----:B------:R2:W1:Y:S01]  /*0d60*/  SYNCS.EXCH.64 URZ, [UR4+0x108], UR6 ;  /* 0x0001080604ff75b2 */ /* 0x0004620008000100 */
[----:B------:R2:W1:Y:S02]  /*0d70*/  SYNCS.EXCH.64 URZ, [UR4+0x118], UR6 ;  /* 0x0001180604ff75b2 */ /* 0x0004640008000100 */
[----:B--2---:R-:W-:Y:S01]  /*0d80*/  NOP ;  /* 0x0000000000007918 */ /* 0x004fe20000000000 */
.L_x_14:
[----:B-1----:R-:W1:Y:S01]  /*0d90*/  LDCU UR4, c[0x0][0x36c] ;  /* 0x00006d80ff0477ac */ /* 0x002e620008000800 */
[----:B------:R-:W-:Y:S01]  /*0da0*/  ISETP.NE.OR P3, PT, R0, 0x2, !P3 ;  /* 0x000000020000780c */ /* 0x000fe20005f65670 */
[----:B------:R-:W-:Y:S01]  /*0db0*/  NOP ;  /* 0x0000000000007918 */ /* 0x000fe20000000000 */
[----:B------:R-:W-:Y:S01]  /*0dc0*/  LOP3.LUT R0, R95, 0x1f, RZ, 0xc0, !PT ;  /* 0x0000001f5f007812 */ /* 0x000fe200078ec0ff */
[----:B------:R-:W-:Y:S02]  /*0dd0*/  UISETP.NE.AND UP4, UPT, UR17, URZ, UPT ;  /* 0x000000ff1100728c */ /* 0x000fe4000bf85270 */
[----:B-1----:R-:W-:-:S09]  /*0de0*/  UISETP.EQ.U32.AND UP5, UPT, UR4, 0x1, UPT ;  /* 0x000000010400788c */ /* 0x002fd2000bfa2070 */
[----:B------:R-:W-:Y:S05]  /*0df0*/  BRA.U !UP5, `(.L_x_15) ;  /* 0x000000010d087547 */ /* 0x000fea000b800000 */
[----:B---34-:R-:W-:Y:S01]  /*0e00*/  UCGABAR_ARV ;  /* 0x00000000000079c7 */ /* 0x018fe20008000000 */
[----:B------:R-:W-:Y:S05]  /*0e10*/  BRA `(.L_x_16) ;  /* 0x0000000000047947 */ /* 0x000fea0003800000 */
.L_x_15:
[----:B---34-:R-:W-:Y:S01]  /*0e20*/  NOP ;  /* 0x0000000000007918 */ /* 0x018fe20000000000 */
.L_x_16:
[----:B------:R-:W1:Y:S01]  /*0e30*/  S2UR UR7, SR_CTAID.X ;  /* 0x00000000000779c3 */ /* 0x000e620000002500 */
[----:B------:R-:W-:-:S05]  /*0e40*/  CS2R.32 R87, SR_CgaSize ;  /* 0x0000000000577805 */ /* 0x000fca0000008a00 */
[----:B------:R-:W-:-:S05]  /*0e50*/  IMAD R87, R87, -0xa0, RZ ;  /* 0xffffff6057577824 */ /* 0x000fca00078e02ff */
[----:B------:R-:W-:-:S14]  /*0e60*/  R2UR UR5, R87 ;  /* 0x00000000570572ca */ /* 0x000fdc00000e0000 */
[----:B------:R-:W2:Y:S01]  /*0e70*/  LDCU UR5, c[0x0][UR5+0x2b0] ;  /* 0x00005600050577ac */ /* 0x000ea20008000800 */
[----:B------:R-:W-:-:S05]  /*0e80*/  CS2R.32 R87, SR_CgaSize ;  /* 0x0000000000577805 */ /* 0x000fca0000008a00 */
[----:B------:R-:W-:-:S05]  /*0e90*/  IMAD R87, R87, -0xa0, RZ ;  /* 0xffffff6057577824 */ /* 0x000fca00078e02ff */
[----:B------:R-:W-:-:S14]  /*0ea0*/  R2UR UR4, R87 ;  /* 0x00000000570472ca */ /* 0x000fdc00000e0000 */
[----:B------:R-:W3:Y:S01]  /*0eb0*/  LDCU UR4, c[0x0][UR4+0x2b4] ;  /* 0x00005680040477ac */ /* 0x000ee20008000800 */
[----:B------:R-:W4:Y:S01]  /*0ec0*/  S2UR UR8, SR_CTAID.Y ;  /* 0x00000000000879c3 */ /* 0x000f220000002600 */
[----:B------:R-:W-:-:S05]  /*0ed0*/  CS2R.32 R87, SR_CgaSize ;  /* 0x0000000000577805 */ /* 0x000fca0000008a00 */
[----:B------:R-:W-:-:S05]  /*0ee0*/  IMAD R87, R87, -0xa0, RZ ;  /* 0xffffff6057577824 */ /* 0x000fca00078e02ff */
[----:B------:R-:W-:-:S14]  /*0ef0*/  R2UR UR9, R87 ;  /* 0x00000000570972ca */ /* 0x000fdc00000e0000 */
[----:B------:R-:W3:Y:S01]  /*0f00*/  LDCU UR9, c[0x0][UR9+0x2a0] ;  /* 0x00005400090977ac */ /* 0x000ee20008000800 */
[----:B------:R-:W4:Y:S01]  /*0f10*/  LDCU UR21, c[0x0][0xb24] ;  /* 0x00016480ff1577ac */ /* 0x000f220008000800 */
[----:B------:R-:W3:Y:S01]  /*0f20*/  S2UR UR10, SR_CgaCtaId ;  /* 0x00000000000a79c3 */ /* 0x000ee20000008800 */
[----:B------:R-:W-:-:S05]  /*0f30*/  CS2R.32 R87, SR_CgaSize ;  /* 0x0000000000577805 */ /* 0x000fca0000008a00 */
[----:B------:R-:W-:-:S05]  /*0f40*/  IMAD R87, R87, -0xa0, RZ ;  /* 0xffffff6057577824 */ /* 0x000fca00078e02ff */
[----:B------:R-:W-:-:S14]  /*0f50*/  R2UR UR59, R87 ;  /* 0x00000000573b72ca */ /* 0x000fdc00000e0000 */
[----:B------:R-:W3:Y:S01]  /*0f60*/  LDCU UR59, c[0x0][UR59+0x2a4] ;  /* 0x000054803b3b77ac */ /* 0x000ee20008000800 */
[----:B------:R-:W3:Y:S01]  /*0f70*/  LDCU UR42, c[0x0][0xb24] ;  /* 0x00016480ff2a77ac */ /* 0x000ee20008000800 */
[----:B-1----:R-:W-:Y:S01]  /*0f80*/  I2FP.F32.U32 R3, UR7 ;  /* 0x0000000700037c45 */ /* 0x002fe20008201000 */
[----:B------:R-:W1:Y:S01]  /*0f90*/  S2UR UR36, SR_CTAID.Z ;  /* 0x00000000002479c3 */ /* 0x000e620000002700 */
[----:B------:R-:W1:Y:S03]  /*0fa0*/  LDCU UR27, c[0x0][0xb30] ;  /* 0x00016600ff1b77ac */ /* 0x000e660008000800 */
[----:B--2---:R-:W-:Y:S01]  /*0fb0*/  FMUL R3, R3, UR5 ;  /* 0x0000000503037c20 */ /* 0x004fe20008400000 */
[----:B------:R-:W-:Y:S01]  /*0fc0*/  UMOV UR16, UR7 ;  /* 0x0000000700107c82 */ /* 0x000fe20008000000 */
[----:B----4-:R-:W-:Y:S01]  /*0fd0*/  UISETP.GE.AND UP2, UPT, UR21, 0x1, UPT ;  /* 0x000000011500788c */ /* 0x010fe2000bf46270 */
[----:B------:R-:W-:Y:S01]  /*0fe0*/  I2FP.F32.U32 R2, UR8 ;  /* 0x0000000800027c45 */ /* 0x000fe20008201000 */
[----:B------:R-:W-:-:S02]  /*0ff0*/  UMOV UR20, UR8 ;  /* 0x0000000800147c82 */ /* 0x000fc40008000000 */
[----:B------:R-:W2:Y:S02]  /*1000*/  F2I.U32.TRUNC.NTZ R3, R3 ;  /* 0x0000000300037305 */ /* 0x000ea4000020f000 */
[----:B---3--:R-:W-:Y:S01]  /*1010*/  FMUL R2, R2, UR4 ;  /* 0x0000000402027c20 */ /* 0x008fe20008400000 */
[----:B------:R-:W-:-:S05]  /*1020*/  USHF.L.U32 UR28, UR10, 0xb, URZ ;  /* 0x0000000b0a1c7899 */ /* 0x000fca00080006ff */
[----:B------:R-:W3:Y:S01]  /*1030*/  F2I.U32.TRUNC.NTZ R2, R2 ;  /* 0x0000000200027305 */ /* 0x000ee2000020f000 */
[----:B--2---:R-:W-:Y:S02]  /*1040*/  R2UR UR4, R3 ;  /* 0x00000000030472ca */ /* 0x004fe400000e0000 */
[----:B---3--:R-:W-:Y:S02]  /*1050*/  R2UR UR6, R2 ;  /* 0x00000000020672ca */ /* 0x008fe400000e0000 */
[----:B------:R-:W-:-:S09]  /*1060*/  PRMT R2, RZ, 0x7610, R2 ;  /* 0x00007610ff027816 */ /* 0x000fd20000000002 */
[----:B------:R-:W-:-:S04]  /*1070*/  UIADD3 UR5, UPT, UPT, -UR4, URZ, URZ ;  /* 0x000000ff04057290 */ /* 0x000fc8000fffe1ff */
[----:B------:R-:W-:Y:S02]  /*1080*/  UIMAD UR5, UR9, UR5, UR7 ;  /* 0x00000005090572a4 */ /* 0x000fe4000f8e0207 */
[----:B------:R-:W-:-:S04]  /*1090*/  UIADD3 UR4, UPT, UPT, -UR6, URZ, URZ ;  /* 0x000000ff06047290 */ /* 0x000fc8000fffe1ff */
[----:B------:R-:W-:Y:S01]  /*10a0*/  IMAD.U32 R87, RZ, RZ, UR5 ;  /* 0x00000005ff577e24 */ /* 0x000fe2000f8e00ff */
[----:B------:R-:W-:Y:S01]  /*10b0*/  UIMAD UR59, UR59, UR4, UR8 ;  /* 0x000000043b3b72a4 */ /* 0x000fe2000f8e0208 */
[----:B-1----:R-:W-:Y:S11]  /*10c0*/  BRA.U UP4, `(.L_x_17) ;  /* 0x0000000104447547 */ /* 0x002ff6000b800000 */
[----:B------:R-:W-:Y:S01]  /*10d0*/  R2UR UR6, R87 ;  /* 0x00000000570672ca */ /* 0x000fe200000e0000 */
[----:B------:R-:W-:Y:S02]  /*10e0*/  UISETP.NE.AND UP0, UPT, UR59, URZ, UPT ;  /* 0x000000ff3b00728c */ /* 0x000fe4000bf05270 */
[----:B------:R-:W-:-:S04]  /*10f0*/  UISETP.NE.AND UP1, UPT, UR59, 0x1, UPT ;  /* 0x000000013b00788c */ /* 0x000fc8000bf25270 */
[----:B------:R-:W-:Y:S02]  /*1100*/  USEL UR5, URZ, 0x2, UP1 ;  /* 0x00000002ff057887 */ /* 0x000fe40008800000 */
[----:B------:R-:W-:-:S04]  /*1110*/  UISETP.NE.AND UP1, UPT, UR59, 0x3, UPT ;  /* 0x000000033b00788c */ /* 0x000fc8000bf25270 */
[----:B------:R-:W-:-:S04]  /*1120*/  UISETP.EQ.OR UP0, UPT, UR6, URZ, !UP0 ;  /* 0x000000ff0600728c */ /* 0x000fc8000c702670 */
[----:B------:R-:W-:Y:S02]  /*1130*/  USEL UR8, URZ, 0x1, !UP0 ;  /* 0x00000001ff087887 */ /* 0x000fe4000c000000 */
[----:B------:R-:W-:-:S04]  /*1140*/  UISETP.NE.AND UP0, UPT, UR59, 0x2, UPT ;  /* 0x000000023b00788c */ /* 0x000fc8000bf05270 */
[----:B------:R-:W-:Y:S02]  /*1150*/  USEL UR4, URZ, 0x4, UP0 ;  /* 0x00000004ff047887 */ /* 0x000fe40008000000 */
[----:B------:R-:W-:Y:S02]  /*1160*/  UISETP.NE.AND UP0, UPT, UR6, URZ, UPT ;  /* 0x000000ff0600728c */ /* 0x000fe4000bf05270 */
[----:B------:R-:W-:Y:S02]  /*1170*/  USEL UR6, URZ, 0x8, UP1 ;  /* 0x00000008ff067887 */ /* 0x000fe40008800000 */
[----:B------:R-:W-:Y:S02]  /*1180*/  USEL UR7, UR5, 0x2, UP0 ;  /* 0x0000000205077887 */ /* 0x000fe40008000000 */
[----:B------:R-:W-:Y:S02]  /*1190*/  USEL UR4, UR4, 0x4, UP0 ;  /* 0x0000000404047887 */ /* 0x000fe40008000000 */
[----:B------:R-:W-:-:S02]  /*11a0*/  USEL UR5, UR6, 0x8, UP0 ;  /* 0x0000000806057887 */ /* 0x000fc40008000000 */
[----:B------:R-:W-:-:S04]  /*11b0*/  UIADD3 UR4, UPT, UPT, UR4, UR7, UR8 ;  /* 0x0000000704047290 */ /* 0x000fc8000fffe008 */
[----:B------:R-:W-:-:S06]  /*11c0*/  UIADD3 UR4, UPT, UPT, UR4, UR5, URZ ;  /* 0x0000000504047290 */ /* 0x000fcc000fffe0ff */
[----:B------:R-:W-:Y:S02]  /*11d0*/  MOV R2, UR4 ;  /* 0x0000000400027c02 */ /* 0x000fe40008000f00 */
.L_x_17:
[----:B------:R-:W-:Y:S05]  /*11e0*/  BRA.U !UP2, `(.L_x_18) ;  /* 0x000000010ad47547 */ /* 0x000fea000b800000 */
[----:B------:R-:W1:Y:S01]  /*11f0*/  LDCU.128 UR12, c[0x0][0xb10] ;  /* 0x00016200ff0c77ac */ /* 0x000e620008000c00 */
[----:B------:R-:W2:Y:S01]  /*1200*/  LDCU UR6, c[0x0][0x370] ;  /* 0x00006e00ff0677ac */ /* 0x000ea20008000800 */
[----:B------:R-:W3:Y:S01]  /*1210*/  LDCU UR5, c[0x0][0x374] ;  /* 0x00006e80ff0577ac */ /* 0x000ee20008000800 */
[----:B------:R-:W4:Y:S01]  /*1220*/  LDCU UR26, c[0x0][0xb0c] ;  /* 0x00016180ff1a77ac */ /* 0x000f220008000800 */
[----:B------:R-:W4:Y:S01]  /*1230*/  LDCU UR4, c[0x0][0xb20] ;  /* 0x00016400ff0477ac */ /* 0x000f220008000800 */
[----:B------:R-:W4:Y:S01]  /*1240*/  LDCU.64 UR8, c[0x0][0xb28] ;  /* 0x00016500ff0877ac */ /* 0x000f220008000a00 */
[----:B-1----:R-:W-:Y:S02]  /*1250*/  UISETP.NE.AND UP0, UPT, UR14, 0x1, UPT ;  /* 0x000000010e00788c */ /* 0x002fe4000bf05270 */
[----:B---3--:R-:W-:Y:S02]  /*1260*/  UIMAD.WIDE.U32 UR10, UR5, UR15, URZ ;  /* 0x0000000f050a72a5 */ /* 0x008fe4000f8e00ff */
[----:B--2---:R-:W-:-:S02]  /*1270*/  UIMAD.WIDE.U32 UR22, UR6, UR12, URZ ;  /* 0x0000000c061672a5 */ /* 0x004fc4000f8e00ff */
[----:B----4-:R-:W-:Y:S02]  /*1280*/  UISETP.NE.AND UP1, UPT, UR26, 0x1, UPT ;  /* 0x000000011a00788c */ /* 0x010fe4000bf25270 */
[----:B------:R-:W-:Y:S01]  /*1290*/  UISETP.NE.AND UP2, UPT, UR21, 0x1, UPT ;  /* 0x000000011500788c */ /* 0x000fe2000bf45270 */
[----:B------:R-:W-:Y:S02]  /*12a0*/  UMOV UR10, UR11 ;  /* 0x0000000b000a7c82 */ /* 0x000fe40008000000 */
[----:B------:R-:W-:Y:S01]  /*12b0*/  UMOV UR22, UR23 ;  /* 0x0000001700167c82 */ /* 0x000fe20008000000 */
[----:B------:R-:W-:Y:S02]  /*12c0*/  @UP0 USHF.R.U32.HI UR5, URZ, UR4, UR10 ;  /* 0x00000004ff050299 */ /* 0x000fe4000801160a */
[----:B------:R-:W-:Y:S02]  /*12d0*/  UIMAD.WIDE.U32 UR24, UR20, UR15, URZ ;  /* 0x0000000f141872a5 */ /* 0x000fe4000f8e00ff */
[----:B------:R-:W-:-:S02]  /*12e0*/  UIMAD.WIDE.U32 UR10, UR5, UR8, URZ ;  /* 0x00000008050a72a5 */ /* 0x000fc4000f8e00ff */
[----:B------:R-:W-:Y:S02]  /*12f0*/  @UP1 USHF.R.U32.HI UR6, URZ, UR13, UR22 ;  /* 0x0000000dff061299 */ /* 0x000fe40008011616 */
[----:B------:R-:W-:Y:S02]  /*1300*/  UIMAD.WIDE.U32 UR18, UR16, UR12, URZ ;  /* 0x0000000c101272a5 */ /* 0x000fe4000f8e00ff */
[----:B------:R-:W-:Y:S01]  /*1310*/  UIMAD.WIDE.U32 UR22, UR6, UR8, URZ ;  /* 0x00000008061672a5 */ /* 0x000fe2000f8e00ff */
[----:B------:R-:W-:Y:S01]  /*1320*/  UMOV UR24, UR25 ;  /* 0x0000001900187c82 */ /* 0x000fe20008000000 */
[----:B------:R-:W-:Y:S01]  /*1330*/  UMOV UR10, UR11 ;  /* 0x0000000b000a7c82 */ /* 0x000fe20008000000 */
[----:B------:R-:W-:Y:S02]  /*1340*/  USHF.R.U32.HI UR24, URZ, UR4, UR24 ;  /* 0x00000004ff187299 */ /* 0x000fe40008011618 */
[----:B------:R-:W-:Y:S02]  /*1350*/  @UP2 USHF.R.U32.HI UR5, URZ, UR9, UR10 ;  /* 0x00000009ff052299 */ /* 0x000fe4000801160a */
[----:B------:R-:W-:Y:S01]  /*1360*/  UMOV UR7, UR23 ;  /* 0x0000001700077c82 */ /* 0x000fe20008000000 */
[----:B------:R-:W-:Y:S01]  /*1370*/  UMOV UR18, UR19 ;  /* 0x0000001300127c82 */ /* 0x000fe20008000000 */
[----:B------:R-:W-:-:S02]  /*1380*/  @UP2 USHF.R.U32.HI UR6, URZ, UR9, UR7 ;  /* 0x00000009ff062299 */ /* 0x000fc40008011607 */
[----:B------:R-:W-:Y:S02]  /*1390*/  USHF.R.U32.HI UR18, URZ, UR13, UR18 ;  /* 0x0000000dff127299 */ /* 0x000fe40008011612 */
[----:B------:R-:W-:Y:S02]  /*13a0*/  USEL UR4, UR20, UR24, !UP0 ;  /* 0x0000001814047287 */ /* 0x000fe4000c000000 */
[----:B------:R-:W-:Y:S02]  /*13b0*/  UIMAD UR7, UR5, UR21, URZ ;  /* 0x00000015050772a4 */ /* 0x000fe4000f8e02ff */
[----:B------:R-:W-:Y:S02]  /*13c0*/  USEL UR5, UR16, UR18, !UP1 ;  /* 0x0000001210057287 */ /* 0x000fe4000c800000 */
[----:B------:R-:W-:Y:S02]  /*13d0*/  UIMAD UR12, UR6, UR21, URZ ;  /* 0x00000015060c72a4 */ /* 0x000fe4000f8e02ff */
[----:B------:R-:W-:-:S02]  /*13e0*/  UISETP.GE.AND UP0, UPT, UR4, UR7, UPT ;  /* 0x000000070400728c */ /* 0x000fc4000bf06270 */
[----:B------:R-:W-:Y:S02]  /*13f0*/  UIMAD.WIDE.U32 UR10, UR4, UR8, URZ ;  /* 0x00000008040a72a5 */ /* 0x000fe4000f8e00ff */
[----:B------:R-:W-:Y:S02]  /*1400*/  UISETP.GE.OR UP0, UPT, UR5, UR12, UP0 ;  /* 0x0000000c0500728c */ /* 0x000fe40008706670 */
[----:B------:R-:W-:Y:S02]  /*1410*/  UIMAD.WIDE.U32 UR12, UR5, UR8, URZ ;  /* 0x00000008050c72a5 */ /* 0x000fe4000f8e00ff */
[----:B------:R-:W-:Y:S01]  /*1420*/  UIADD3 UR10, UPT, UPT, -UR4, URZ, URZ ;  /* 0x000000ff040a7290 */ /* 0x000fe2000fffe1ff */
[----:B------:R-:W-:Y:S01]  /*1430*/  UMOV UR8, UR11 ;  /* 0x0000000b00087c82 */ /* 0x000fe20008000000 */
[----:B------:R-:W-:Y:S02]  /*1440*/  UIADD3 UR11, UPT, UPT, -UR5, URZ, URZ ;  /* 0x000000ff050b7290 */ /* 0x000fe4000fffe1ff */
[----:B------:R-:W-:-:S03]  /*1450*/  USHF.R.U32.HI UR8, URZ, UR9, UR8 ;  /* 0x00000009ff087299 */ /* 0x000fc60008011608 */
[----:B------:R-:W-:Y:S01]  /*1460*/  @!UP0 UMOV UR7, UR13 ;  /* 0x0000000d00078c82 */ /* 0x000fe20008000000 */
[----:B------:R-:W-:Y:S02]  /*1470*/  UIMAD UR20, UR14, UR10, UR20 ;  /* 0x0000000a0e1472a4 */ /* 0x000fe4000f8e0214 */
[----:B------:R-:W-:Y:S02]  /*1480*/  USEL UR8, UR4, UR8, !UP2 ;  /* 0x0000000804087287 */ /* 0x000fe4000d000000 */
[----:B------:R-:W-:Y:S02]  /*1490*/  @!UP0 USHF.R.U32.HI UR7, URZ, UR9, UR7 ;  /* 0x00000009ff078299 */ /* 0x000fe40008011607 */
[----:B------:R-:W-:Y:S02]  /*14a0*/  UIADD3 UR9, UPT, UPT, -UR8, URZ, URZ ;  /* 0x000000ff08097290 */ /* 0x000fe4000fffe1ff */
[----:B------:R-:W-:Y:S02]  /*14b0*/  @!UP0 USEL UR7, UR5, UR7, !UP2 ;  /* 0x0000000705078287 */ /* 0x000fe4000d000000 */
[----:B------:R-:W-:-:S02]  /*14c0*/  UIMAD UR9, UR21, UR9, UR4 ;  /* 0x00000009150972a4 */ /* 0x000fc4000f8e0204 */
[----:B------:R-:W-:Y:S02]  /*14d0*/  @!UP0 UIADD3 UR8, UPT, UPT, UR8, -UR7, URZ ;  /* 0x8000000708088290 */ /* 0x000fe4000fffe0ff */
[----:B------:R-:W-:Y:S02]  /*14e0*/  @!UP0 UIMAD UR6, UR9, UR6, UR7 ;  /* 0x00000006090682a4 */ /* 0x000fe4000f8e0207 */
[----:B------:R-:W-:Y:S02]  /*14f0*/  @!UP0 UIMAD UR4, UR8, UR21, UR5 ;  /* 0x00000015080482a4 */ /* 0x000fe4000f8e0205 */
[----:B------:R-:W-:Y:S02]  /*1500*/  UIMAD UR16, UR26, UR11, UR16 ;  /* 0x0000000b1a1072a4 */ /* 0x000fe4000f8e0210 */
[----:B------:R-:W-:Y:S01]  /*1510*/  UIMAD UR20, UR4, UR14, UR20 ;  /* 0x0000000e041472a4 */ /* 0x000fe2000f8e0214 */
[----:B------:R-:W-:Y:S02]  /*1520*/  @!UP0 UMOV UR5, UR6 ;  /* 0x0000000600058c82 */ /* 0x000fe40008000000 */
[----:B------:R-:W-:-:S12]  /*1530*/  UIMAD UR16, UR5, UR26, UR16 ;  /* 0x0000001a051072a4 */ /* 0x000fd8000f8e0210 */
.L_x_18:
[----:B------:R-:W-:Y:S02]  /*1540*/  UISETP.NE.AND UP1, UPT, UR27, 0x1, UPT ;  /* 0x000000011b00788c */ /* 0x000fe4000bf25270 */
[----:B------:R-:W-:Y:S02]  /*1550*/  UISETP.NE.AND UP0, UPT, UR17, 0x2, UPT ;  /* 0x000000021100788c */ /* 0x000fe4000bf05270 */
[----:B------:R-:W-:-:S05]  /*1560*/  ULOP3.LUT UR28, UR28, 0x1800, URZ, 0xc0, !UPT ;  /* 0x000018001c1c7892 */ /* 0x000fca000f8ec0ff */
[----:B------:R-:W-:Y:S07]  /*1570*/  BRA.U UP1, `(.L_x_19) ;  /* 0x0000000101447547 */ /* 0x000fee000b800000 */
[----:B------:R-:W1:Y:S01]  /*1580*/  LDCU.128 UR8, c[0x0][0xb10] ;  /* 0x00016200ff0877ac */ /* 0x000e620008000c00 */
[----:B------:R-:W2:Y:S01]  /*1590*/  LDCU UR12, c[0x0][0xb0c] ;  /* 0x00016180ff0c77ac */ /* 0x000ea20008000800 */
[----:B------:R-:W3:Y:S01]  /*15a0*/  LDCU UR13, c[0x0][0xb20] ;  /* 0x00016400ff0d77ac */ /* 0x000ee20008000800 */
[----:B-1----:R-:W-:Y:S02]  /*15b0*/  UIMAD.WIDE.U32 UR6, UR16, UR8, URZ ;  /* 0x00000008100672a5 */ /* 0x002fe4000f8e00ff */
[----:B------:R-:W-:Y:S02]  /*15c0*/  UIMAD.WIDE.U32 UR4, UR20, UR11, URZ ;  /* 0x0000000b140472a5 */ /* 0x000fe4000f8e00ff */
[----:B--2---:R-:W-:Y:S02]  /*15d0*/  UISETP.NE.AND UP2, UPT, UR12, 0x1, UPT ;  /* 0x000000010c00788c */ /* 0x004fe4000bf45270 */
[----:B------:R-:W-:Y:S01]  /*15e0*/  UISETP.NE.AND UP1, UPT, UR10, 0x1, UPT ;  /* 0x000000010a00788c */ /* 0x000fe2000bf25270 */
[----:B------:R-:W-:-:S02]  /*15f0*/  UMOV UR6, UR7 ;  /* 0x0000000700067c82 */ /* 0x000fc40008000000 */
[----:B------:R-:W-:Y:S01]  /*1600*/  UMOV UR4, UR5 ;  /* 0x0000000500047c82 */ /* 0x000fe20008000000 */
[----:B------:R-:W-:Y:S02]  /*1610*/  USHF.R.U32.HI UR6, URZ, UR9, UR6 ;  /* 0x00000009ff067299 */ /* 0x000fe40008011606 */
[----:B---3--:R-:W-:Y:S02]  /*1620*/  USHF.R.U32.HI UR4, URZ, UR13, UR4 ;  /* 0x0000000dff047299 */ /* 0x008fe40008011604 */
[----:B------:R-:W-:Y:S02]  /*1630*/  USEL UR5, UR16, UR6, !UP2 ;  /* 0x0000000610057287 */ /* 0x000fe4000d000000 */
[----:B------:R-:W-:-:S04]  /*1640*/  USEL UR4, UR20, UR4, !UP1 ;  /* 0x0000000414047287 */ /* 0x000fc8000c800000 */
[----:B------:R-:W-:Y:S02]  /*1650*/  UIADD3 UR6, UPT, UPT, UR5, -UR4, URZ ;  /* 0x8000000405067290 */ /* 0x000fe4000fffe0ff */
[----:B------:R-:W-:Y:S02]  /*1660*/  UIADD3 UR4, UPT, UPT, -UR5, UR4, URZ ;  /* 0x0000000405047290 */ /* 0x000fe4000fffe1ff */
[----:B------:R-:W-:Y:S02]  /*1670*/  UIMAD UR20, UR6, UR10, UR20 ;  /* 0x0000000a061472a4 */ /* 0x000fe4000f8e0214 */
[----:B------:R-:W-:-:S12]  /*1680*/  UIMAD UR16, UR4, UR12, UR16 ;  /* 0x0000000c041072a4 */ /* 0x000fd8000f8e0210 */
.L_x_19:
[----:B------:R-:W-:Y:S05]  /*1690*/  BRA.U !UP5, `(.L_x_20) ;  /* 0x000000010d0c7547 */ /* 0x000fea000b800000 */
[----:B------:R-:W-:Y:S01]  /*16a0*/  UCGABAR_WAIT ;  /* 0x0000000000007dc7 */ /* 0x000fe20008000000 */
[----:B------:R-:W-:Y:S01]  /*16b0*/  CCTL.IVALL ;  /* 0x00000000ff00798f */ /* 0x000fe20002000000 */
[----:B------:R-:W-:Y:S05]  /*16c0*/  BRA `(.L_x_21) ;  /* 0x0000000000047947 */ /* 0x000fea0003800000 */
.L_x_20:
[----:B------:R-:W-:Y:S06]  /*16d0*/  BAR.SYNC.DEFER_BLOCKING 0x0 ;  /* 0x0000000000007b1d */ /* 0x000fec0000010000 */
.L_x_21:
[----:B------:R-:W-:Y:S05]  /*16e0*/  BRA.U UP0, `(.L_x_22) ;  /* 0x0000001100dc7547 */ /* 0x000fea000b800000 */
[----:B------:R-:W1:Y:S01]  /*16f0*/  LDCU UR6, c[0x0][0x38c] ;  /* 0x00007180ff0677ac */ /* 0x000e620008000800 */
[----:B------:R-:W2:Y:S01]  /*1700*/  S2UR UR8, SR_CgaCtaId ;  /* 0x00000000000879c3 */ /* 0x000ea20000008800 */
[----:B------:R-:W-:Y:S01]  /*1710*/  PLOP3.LUT P1, PT, PT, PT, UP3, 0x80, 0x8 ;  /* 0x000000000008781c */ /* 0x000fe20003f2f038 */
[----:B------:R-:W-:Y:S01]  /*1720*/  IMAD.MOV.U32 R12, RZ, RZ, 0x1 ;  /* 0x00000001ff0c7424 */ /* 0x000fe200078e00ff */
[----:B------:R-:W-:Y:S01]  /*1730*/  UMOV UR7, 0x400 ;  /* 0x0000040000077882 */ /* 0x000fe20000000000 */
[----:B------:R-:W-:Y:S01]  /*1740*/  UISETP.NE.AND UP1, UPT, UR17, URZ, UPT ;  /* 0x000000ff1100728c */ /* 0x000fe2000bf25270 */
[----:B------:R-:W-:Y:S02]  /*1750*/  ISETP.EQ.OR P2, PT, R0, RZ, P3 ;  /* 0x000000ff0000720c */ /* 0x000fe40001f42670 */
[----:B------:R-:W-:Y:S02]  /*1760*/  CS2R R10, SRZ ;  /* 0x00000000000a7805 */ /* 0x000fe4000001ff00 */
[----:B------:R-:W-:Y:S01]  /*1770*/  PLOP3.LUT P1, PT, P1, PT, PT, 0x8, 0x80 ;  /* 0x000000000080781c */ /* 0x000fe20000f2e170 */
[----:B------:R-:W-:Y:S01]  /*1780*/  IMAD.MOV.U32 R9, RZ, RZ, RZ ;  /* 0x000000ffff097224 */ /* 0x000fe200078e00ff */
[----:B------:R-:W3:Y:S01]  /*1790*/  LDCU UR40, c[0x0][0x370] ;  /* 0x00006e00ff2877ac */ /* 0x000ee20008000800 */
[----:B------:R-:W-:Y:S01]  /*17a0*/  IMAD.MOV.U32 R8, RZ, RZ, 0x1 ;  /* 0x00000001ff087424 */ /* 0x000fe200078e00ff */
[----:B------:R-:W4:Y:S01]  /*17b0*/  LDCU.64 UR26, c[0x0][0x348] ;  /* 0x00006900ff1a77ac */ /* 0x000f220008000a00 */
[----:B-1----:R-:W-:-:S02]  /*17c0*/  UIADD3 UR5, UPT, UPT, UR6, 0x7f, URZ ;  /* 0x0000007f06057890 */ /* 0x002fc4000fffe0ff */
[----:B------:R-:W-:Y:S02]  /*17d0*/  USHF.R.U32.HI UR45, URZ, 0x7, UR28 ;  /* 0x00000007ff2d7899 */ /* 0x000fe4000801161c */
[----:B------:R-:W-:Y:S02]  /*17e0*/  USHF.R.S32.HI UR4, URZ, 0x1f, UR5 ;  /* 0x0000001fff047899 */ /* 0x000fe40008011405 */
[----:B------:R-:W-:Y:S02]  /*17f0*/  UIADD3 UR46, UPT, UPT, UR6, 0xfe, URZ ;  /* 0x000000fe062e7890 */ /* 0x000fe4000fffe0ff */
[----:B------:R-:W-:Y:S02]  /*1800*/  ULEA.HI UR4, UR4, UR5, URZ, 0x7 ;  /* 0x0000000504047291 */ /* 0x000fe4000f8f38ff */
[----:B--2---:R-:W-:Y:S02]  /*1810*/  ULEA UR7, UR8, UR7, 0x18 ;  /* 0x0000000708077291 */ /* 0x004fe4000f8ec0ff */
[----:B------:R-:W-:-:S02]  /*1820*/  USHF.R.S32.HI UR43, URZ, 0x7, UR4 ;  /* 0x00000007ff2b7899 */ /* 0x000fc40008011404 */
[----:B------:R-:W-:Y:S02]  /*1830*/  UIADD3 UR4, UPT, UPT, UR6, -0x1, URZ ;  /* 0xffffffff06047890 */ /* 0x000fe4000fffe0ff */
[----:B------:R-:W-:Y:S02]  /*1840*/  UISETP.LT.U32.AND UP0, UPT, UR43, 0x5, UPT ;  /* 0x000000052b00788c */ /* 0x000fe4000bf01070 */
[----:B------:R-:W-:Y:S02]  /*1850*/  UISETP.GE.U32.AND UP2, UPT, UR4, -0xff, UPT ;  /* 0xffffff010400788c */ /* 0x000fe4000bf46070 */
[----:B------:R-:W-:Y:S01]  /*1860*/  USEL UR41, UR43, 0x5, UP0 ;  /* 0x000000052b297887 */ /* 0x000fe20008000000 */
[----:B------:R-:W1:Y:S03]  /*1870*/  LDCU UR39, c[0x0][0x374] ;  /* 0x00006e80ff2777ac */ /* 0x000e660008000800 */
[----:B------:R-:W-:-:S02]  /*1880*/  UIADD3 UR21, UPT, UPT, UR41, -0x1, URZ ;  /* 0xffffffff29157890 */ /* 0x000fc4000fffe0ff */
[----:B------:R-:W-:-:S03]  /*1890*/  USEL UR24, UR48, 0x2, UP1 ;  /* 0x0000000230187887 */ /* 0x000fc60008800000 */
[----:B------:R-:W-:Y:S02]  /*18a0*/  @UP2 UIADD3 UR21, UPT, UPT, UR41, URZ, URZ ;  /* 0x000000ff29152290 */ /* 0x000fe4000fffe0ff */
[----:B------:R-:W-:Y:S02]  /*18b0*/  UIADD3 UR29, UPT, UPT, UR7, 0x6400, UR28 ;  /* 0x00006400071d7890 */ /* 0x000fe4000fffe01c */
[----:B------:R-:W-:Y:S02]  /*18c0*/  UIADD3 UR44, UPT, UPT, UR43, -UR41, URZ ;  /* 0x800000292b2c7290 */ /* 0x000fe4000fffe0ff */
[----:B------:R-:W-:Y:S01]  /*18d0*/  UIADD3 UR21, UPT, UPT, UR21, 0x1, URZ ;  /* 0x0000000115157890 */ /* 0x000fe2000fffe0ff */
[----:B---34-:R-:W-:-:S11]  /*18e0*/  UMOV UR5, URZ ;  /* 0x000000ff00057c82 */ /* 0x018fd60008000000 */
.L_x_42:
[----:B------:R-:W2:Y:S02]  /*18f0*/  S2UR UR4, SR_CgaCtaId ;  /* 0x00000000000479c3 */ /* 0x000ea40000008800 */
[----:B--2---:R-:W-:-:S09]  /*1900*/  UISETP.NE.AND UP0, UPT, UR4, URZ, UPT ;  /* 0x000000ff0400728c */ /* 0x004fd2000bf05270 */
[----:B-1----:R-:W-:Y:S05]  /*1910*/  BRA.U UP0, `(.L_x_23) ;  /* 0x0000000100287547 */ /* 0x002fea000b800000 */
[----:B------:R-:W-:Y:S02]  /*1920*/  LEA R0, R9, UR7, 0x3 ;  /* 0x0000000709007c11 */ /* 0x000fe4000f8e18ff */
[----:B------:R-:W-:-:S04]  /*1930*/  SHF.L.U32 R3, R8, 0x1f, RZ ;  /* 0x0000001f08037819 */ /* 0x000fc800000006ff */
[----:B------:R-:W2:Y:S02]  /*1940*/  SYNCS.PHASECHK.TRANS64.TRYWAIT P0, [R0+URZ+0x110], R3 ;  /* 0x00011003000075a7 */ /* 0x000ea400080011ff */
[----:B--2---:R-:W-:Y:S05]  /*1950*/  @!P0 BRA `(.L_x_24) ;  /* 0x0000007c00b08947 */ /* 0x004fea0003800000 */
.L_x_133:
[----:B------:R3:W-:Y:S01]  /*1960*/  SYNCS.ARRIVE.TRANS64.A1T0 RZ, [R0+URZ+0x100], RZ ;  /* 0x000100ff00ff79a7 */ /* 0x0007e200081000ff */
[----:B------:R-:W-:-:S05]  /*1970*/  VIADD R9, R9, 0x1 ;  /* 0x0000000109097836 */ /* 0x000fca0000000000 */
[----:B------:R-:W-:-:S04]  /*1980*/  ISETP.NE.AND P0, PT, R9, 0x2, PT ;  /* 0x000000020900780c */ /* 0x000fc80003f05270 */
[----:B--2---:R-:W-:Y:S02]  /*1990*/  SEL R3, RZ, 0x1, P0 ;  /* 0x00000001ff037807 */ /* 0x004fe40000000000 */
[----:B------:R-:W-:Y:S02]  /*19a0*/  SEL R9, R9, RZ, P0 ;  /* 0x000000ff09097207 */ /* 0x000fe40000000000 */
[----:B------:R-:W-:-:S07]  /*19b0*/  LOP3.LUT R8, R8, R3, RZ, 0x3c, !PT ;  /* 0x0000000308087212 */ /* 0x000fce00078e3cff */
.L_x_23:
[----:B------:R-:W-:Y:S01]  /*19c0*/  ULEA UR4, UR5, UR7, 0x3 ;  /* 0x0000000705047291 */ /* 0x000fe2000f8e18ff */
[----:B---3--:R-:W-:Y:S01]  /*19d0*/  SHF.L.U32 R0, R12, 0x1f, RZ ;  /* 0x0000001f0c007819 */ /* 0x008fe200000006ff */
[----:B------:R-:W-:Y:S02]  /*19e0*/  UISETP.GE.U32.AND UP0, UPT, UR46, 0xff, UPT ;  /* 0x000000ff2e00788c */ /* 0x000fe4000bf06070 */
[----:B------:R-:W-:Y:S02]  /*19f0*/  USHF.L.U32 UR11, UR20, 0x8, URZ ;  /* 0x00000008140b7899 */ /* 0x000fe400080006ff */
[----:B------:R-:W-:Y:S01]  /*1a00*/  ULEA UR35, UR16, UR45, 0x6 ;  /* 0x0000002d10237291 */ /* 0x000fe2000f8e30ff */
[----:B------:R-:W-:Y:S02]  /*1a10*/  UMOV UR13, URZ ;  /* 0x000000ff000d7c82 */ /* 0x000fe40008000000 */
[----:B------:R2:W3:Y:S02]  /*1a20*/  SYNCS.PHASECHK.TRANS64.TRYWAIT P0, [UR4+0x28], R0 ;  /* 0x00002800ff0075a7 */ /* 0x0004e40008001104 */
[----:B------:R-:W-:Y:S07]  /*1a30*/  BRA.U !UP0, `(.L_x_25) ;  /* 0x0000000108bc7547 */ /* 0x000fee000b800000 */
[----:B------:R-:W-:Y:S01]  /*1a40*/  UMOV UR6, URZ ;  /* 0x000000ff00067c82 */ /* 0x000fe20008000000 */
[----:B------:R-:W-:-:S05]  /*1a50*/  UMOV UR4, UR5 ;  /* 0x0000000500047c82 */ /* 0x000fca0008000000 */
.L_x_31:
[----:B------:R-:W-:Y:S01]  /*1a60*/  ULEA UR33, UR4, UR7, 0x3 ;  /* 0x0000000704217291 */ /* 0x000fe2000f8e18ff */
[----:B---3--:R-:W-:Y:S01]  /*1a70*/  @!P3 MOV R2, 0xa000 ;  /* 0x0000a0000002b802 */ /* 0x008fe20000000f00 */
[----:B-1-3--:R-:W-:Y:S10]  /*1a80*/  @P0 BRA `(.L_x_26) ;  /* 0x00000000000c0947 */ /* 0x00aff40003800000 */
[----:B------:R-:W-:-:S04]  /*1a90*/  SHF.L.U32 R3, R12, 0x1f, RZ ;  /* 0x0000001f0c037819 */ /* 0x000fc800000006ff */
[----:B------:R-:W3:Y:S02]  /*1aa0*/  SYNCS.PHASECHK.TRANS64.TRYWAIT P0, [UR33+0x28], R3 ;  /* 0x00002803ff0075a7 */ /* 0x000ee40008001121 */
[----:B---3--:R-:W-:Y:S05]  /*1ab0*/  @!P0 BRA `(.L_x_27) ;  /* 0x0000007c006c8947 */ /* 0x008fea0003800000 */
.L_x_26:
[----:B------:R3:W-:Y:S01]  /*1ac0*/  @!P3 SYNCS.ARRIVE.TRANS64 RZ, [UR33], R2 ;  /* 0x00000002ffffb9a7 */ /* 0x0007e20008000021 */
[----:B------:R-:W-:-:S04]  /*1ad0*/  ULOP3.LUT UR5, UR24, 0x2, URZ, 0xfc, !UPT ;  /* 0x0000000218057892 */ /* 0x000fc8000f8efcff */
[----:B------:R-:W-:-:S09]  /*1ae0*/  UISETP.NE.AND UP0, UPT, UR5, 0x2, UPT ;  /* 0x000000020500788c */ /* 0x000fd2000bf05270 */
[----:B------:R-:W-:Y:S05]  /*1af0*/  BRA.U UP0, `(.L_x_28) ;  /* 0x0000000100047547 */ /* 0x000fea000b800000 */
[----:B-1----:R-:W-:Y:S05]  /*1b00*/  BPT.TRAP 0x1 ;  /* 0x000000040000795c */ /* 0x002fea0000300000 */
.L_x_28:
[----:B------:R-:W-:Y:S04]  /*1b10*/  BSSY.RECONVERGENT B0, `(.L_x_29) ;  /* 0x0000003000007945 */ /* 0x000fe80003800200 */
[----:B------:R-:W-:Y:S05]  /*1b20*/  @P2 BRA `(.L_x_30) ;  /* 0x0000000000042947 */ /* 0x000fea0003800000 */
[----:B-1----:R-:W-:Y:S05]  /*1b30*/  BPT.TRAP 0x1 ;  /* 0x000000040000795c */ /* 0x002fea0000300000 */
.L_x_30:
[----:B-1----:R-:W-:Y:S05]  /*1b40*/  BSYNC.RECONVERGENT B0 ;  /* 0x0000000000007941 */ /* 0x002fea0003800200 */
.L_x_29:
[----:B------:R-:W-:Y:S02]  /*1b50*/  UIADD3 UR5, UPT, UPT, UR4, 0x1, URZ ;  /* 0x0000000104057890 */ /* 0x000fe4000fffe0ff */
[----:B------:R-:W-:Y:S02]  /*1b60*/  ULEA UR32, UR4, UR28, 0xd ;  /* 0x0000001c04207291 */ /* 0x000fe4000f8e68ff */
[----:B------:R-:W-:Y:S02]  /*1b70*/  UISETP.NE.AND UP0, UPT, UR5, 0x5, UPT ;  /* 0x000000050500788c */ /* 0x000fe4000bf05270 */
[----:B------:R-:W-:Y:S02]  /*1b80*/  UIADD3 UR16, UP1, UPT, UR26, 0x80, URZ ;  /* 0x000000801a107890 */ /* 0x000fe4000ff3e0ff */
[----:B------:R-:W-:Y:S02]  /*1b90*/  USEL UR9, URZ, 0x1, UP0 ;  /* 0x00000001ff097887 */ /* 0x000fe40008000000 */
[----:B------:R-:W-:-:S02]  /*1ba0*/  USEL UR5, UR5, URZ, UP0 ;  /* 0x000000ff05057287 */ /* 0x000fc40008000000 */
[----:B------:R-:W-:Y:S02]  /*1bb0*/  UIADD3 UR14, UP0, UPT, UR26, 0x180, URZ ;  /* 0x000001801a0e7890 */ /* 0x000fe4000ff1e0ff */
[----:B------:R-:W-:Y:S01]  /*1bc0*/  ULEA UR8, UR5, UR7, 0x3 ;  /* 0x0000000705087291 */ /* 0x000fe2000f8e18ff */
[----:B------:R-:W-:Y:S01]  /*1bd0*/  LOP3.LUT R12, R12, UR9, RZ, 0x3c, !PT ;  /* 0x000000090c0c7c12 */ /* 0x000fe2000f8e3cff */
[----:B------:R-:W-:Y:S02]  /*1be0*/  USHF.L.U32 UR34, UR6, 0x7, URZ ;  /* 0x0000000706227899 */ /* 0x000fe400080006ff */
[----:B------:R-:W-:Y:S01]  /*1bf0*/  UIADD3.X UR17, UPT, UPT, URZ, UR27, URZ, UP1, !UPT ;  /* 0x0000001bff117290 */ /* 0x000fe20008ffe4ff */
[----:B--2---:R-:W-:Y:S01]  /*1c00*/  SHF.L.U32 R0, R12, 0x1f, RZ ;  /* 0x0000001f0c007819 */ /* 0x004fe200000006ff */
[----:B------:R-:W-:Y:S02]  /*1c10*/  UIADD3 UR32, UPT, UPT, UR7, 0x6400, UR32 ;  /* 0x0000640007207890 */ /* 0x000fe4000fffe020 */
[----:B------:R-:W-:Y:S01]  /*1c20*/  UIADD3.X UR15, UPT, UPT, URZ, UR27, URZ, UP0, !UPT ;  /* 0x0000001bff0f7290 */ /* 0x000fe200087fe4ff */
[----:B------:R4:W1:Y:S01]  /*1c30*/  SYNCS.PHASECHK.TRANS64.TRYWAIT P0, [UR8+0x28], R0 ;  /* 0x00002800ff0075a7 */ /* 0x0008620008001108 */
[----:B------:R-:W-:Y:S01]  /*1c40*/  ULEA UR8, UR4, UR7, 0xf ;  /* 0x0000000704087291 */ /* 0x000fe2000f8e78ff */
[----:B------:R-:W-:Y:S01]  /*1c50*/  UMOV UR13, 0xf0000 ;  /* 0x000f0000000d7882 */ /* 0x000fe20000000000 */
[----:B------:R-:W-:-:S02]  /*1c60*/  UMOV UR18, 0x0 ;  /* 0x0000000000127882 */ /* 0x000fc40000000000 */
[----:B------:R-:W-:Y:S01]  /*1c70*/  UIADD3 UR8, UPT, UPT, UR8, 0x10400, URZ ;  /* 0x0001040008087890 */ /* 0x000fe2000fffe0ff */
[----:B------:R-:W-:Y:S01]  /*1c80*/  UMOV UR19, 0x10000000 ;  /* 0x1000000000137882 */ /* 0x000fe20000000000 */
[----:B------:R-:W-:Y:S01]  /*1c90*/  UMOV UR12, UR36 ;  /* 0x00000024000c7c82 */ /* 0x000fe20008000000 */
[----:B------:R-:W-:Y:S01]  /*1ca0*/  UMOV UR9, UR33 ;  /* 0x0000002100097c82 */ /* 0x000fe20008000000 */
[----:B------:R-:W-:Y:S01]  /*1cb0*/  UMOV UR10, UR34 ;  /* 0x00000022000a7c82 */ /* 0x000fe20008000000 */
[----:B------:R2:W-:Y:S01]  /*1cc0*/  UTMALDG.3D.MULTICAST [UR32], [UR16], UR13, desc[UR18] ;  /* 0x00001220100073b4 */ /* 0x0005e2000801180d */
[----:B------:R-:W-:Y:S01]  /*1cd0*/  UIADD3 UR6, UPT, UPT, UR6, 0x1, URZ ;  /* 0x0000000106067890 */ /* 0x000fe2000fffe0ff */
[----:B------:R-:W-:-:S03]  /*1ce0*/  UMOV UR4, UR5 ;  /* 0x0000000500047c82 */ /* 0x000fc60008000000 */
[----:B------:R-:W-:Y:S01]  /*1cf0*/  UISETP.NE.AND UP0, UPT, UR6, UR21, UPT ;  /* 0x000000150600728c */ /* 0x000fe2000bf05270 */
[----:B------:R4:W-:Y:S01]  /*1d00*/  UTMALDG.3D [UR8], [UR14], desc[UR18] ;  /* 0x000012080e0075b4 */ /* 0x0009e20008011000 */
[----:B--2---:R-:W-:-:S07]  /*1d10*/  UMOV UR13, UR21 ;  /* 0x00000015000d7c82 */ /* 0x004fce0008000000 */
[----:B----4-:R-:W-:Y:S05]  /*1d20*/  BRA.U UP0, `(.L_x_31) ;  /* 0xfffffffd004c7547 */ /* 0x010fea000b83ffff */
.L_x_25:
[----:B------:R-:W-:Y:S01]  /*1d30*/  ULEA UR4, UR5, UR7, 0x3 ;  /* 0x0000000705047291 */ /* 0x000fe2000f8e18ff */
[----:B--2---:R-:W-:Y:S01]  /*1d40*/  SHF.L.U32 R0, R12, 0x1f, RZ ;  /* 0x0000001f0c007819 */ /* 0x004fe200000006ff */
[----:B------:R-:W-:Y:S01]  /*1d50*/  @!P1 SYNCS.ARRIVE.TRANS64.A1T0 RZ, [UR7+0x98], RZ ;  /* 0x000098ffffff99a7 */ /* 0x000fe20008100007 */
[----:B------:R-:W-:-:S06]  /*1d60*/  UISETP.GT.AND UP0, UPT, UR43, UR41, UPT ;  /* 0x000000292b00728c */ /* 0x000fcc000bf04270 */
[----:B-1-3--:R1:W2:Y:S03]  /*1d70*/  SYNCS.PHASECHK.TRANS64.TRYWAIT P0, [UR4+0x28], R0 ;  /* 0x00002800ff0075a7 */ /* 0x00a2a60008001104 */
[----:B------:R-:W-:Y:S05]  /*1d80*/  BRA.U !UP0, `(.L_x_32) ;  /* 0x0000000108bc7547 */ /* 0x000fea000b800000 */
[----:B------:R-:W-:Y:S01]  /*1d90*/  UIADD3 UR25, UPT, UPT, UR44, UR13, URZ ;  /* 0x0000000d2c197290 */ /* 0x000fe2000fffe0ff */
[----:B------:R-:W-:-:S11]  /*1da0*/  UMOV UR4, UR5 ;  /* 0x0000000500047c82 */ /* 0x000fd60008000000 */
.L_x_38:
[----:B------:R-:W-:Y:S01]  /*1db0*/  ULEA UR17, UR4, UR7, 0x3 ;  /* 0x0000000704117291 */ /* 0x000fe2000f8e18ff */
[----:B--2---:R-:W-:Y:S01]  /*1dc0*/  @!P3 MOV R2, 0xa000 ;  /* 0x0000a0000002b802 */ /* 0x004fe20000000f00 */
[----:B--2-4-:R-:W-:Y:S10]  /*1dd0*/  @P0 BRA `(.L_x_33) ;  /* 0x00000000000c0947 */ /* 0x014ff40003800000 */
[----:B------:R-:W-:-:S04]  /*1de0*/  SHF.L.U32 R3, R12, 0x1f, RZ ;  /* 0x0000001f0c037819 */ /* 0x000fc800000006ff */
[----:B------:R-:W2:Y:S02]  /*1df0*/  SYNCS.PHASECHK.TRANS64.TRYWAIT P0, [UR17+0x28], R3 ;  /* 0x00002803ff0075a7 */ /* 0x000ea40008001111 */
[----:B--2---:R-:W-:Y:S05]  /*1e00*/  @!P0 BRA `(.L_x_34) ;  /* 0x0000007800b08947 */ /* 0x004fea0003800000 */
.L_x_33:
[----:B------:R2:W-:Y:S01]  /*1e10*/  @!P3 SYNCS.ARRIVE.TRANS64 RZ, [UR17], R2 ;  /* 0x00000002ffffb9a7 */ /* 0x0005e20008000011 */
[----:B------:R-:W-:-:S04]  /*1e20*/  ULOP3.LUT UR5, UR24, 0x2, URZ, 0xfc, !UPT ;  /* 0x0000000218057892 */ /* 0x000fc8000f8efcff */
[----:B------:R-:W-:-:S09]  /*1e30*/  UISETP.NE.AND UP0, UPT, UR5, 0x2, UPT ;  /* 0x000000020500788c */ /* 0x000fd2000bf05270 */
[----:B------:R-:W-:Y:S05]  /*1e40*/  BRA.U UP0, `(.L_x_35) ;  /* 0x0000000100047547 */ /* 0x000fea000b800000 */
[----:B------:R-:W-:Y:S05]  /*1e50*/  BPT.TRAP 0x1 ;  /* 0x000000040000795c */ /* 0x000fea0000300000 */
.L_x_35:
[----:B------:R-:W-:Y:S04]  /*1e60*/  BSSY.RECONVERGENT B0, `(.L_x_36) ;  /* 0x0000003000007945 */ /* 0x000fe80003800200 */
[----:B------:R-:W-:Y:S05]  /*1e70*/  @P2 BRA `(.L_x_37) ;  /* 0x0000000000042947 */ /* 0x000fea0003800000 */
[----:B------:R-:W-:Y:S05]  /*1e80*/  BPT.TRAP 0x1 ;  /* 0x000000040000795c */ /* 0x000fea0000300000 */
.L_x_37:
[----:B------:R-:W-:Y:S05]  /*1e90*/  BSYNC.RECONVERGENT B0 ;  /* 0x0000000000007941 */ /* 0x000fea0003800200 */
.L_x_36:
[----:B------:R-:W-:Y:S02]  /*1ea0*/  UIADD3 UR5, UPT, UPT, UR4, 0x1, URZ ;  /* 0x0000000104057890 */ /* 0x000fe4000fffe0ff */
[----:B------:R-:W-:Y:S02]  /*1eb0*/  UIADD3 UR14, UP1, UPT, UR26, 0x80, URZ ;  /* 0x000000801a0e7890 */ /* 0x000fe4000ff3e0ff */
[----:B------:R-:W-:Y:S02]  /*1ec0*/  UISETP.NE.AND UP0, UPT, UR5, 0x5, UPT ;  /* 0x000000050500788c */ /* 0x000fe4000bf05270 */
[----:B------:R-:W-:Y:S02]  /*1ed0*/  USHF.L.U32 UR18, UR13, 0x7, URZ ;  /* 0x000000070d127899 */ /* 0x000fe400080006ff */
[----:B------:R-:W-:Y:S02]  /*1ee0*/  USEL UR8, URZ, 0x1, UP0 ;  /* 0x00000001ff087887 */ /* 0x000fe40008000000 */
[----:B------:R-:W-:-:S02]  /*1ef0*/  USEL UR5, UR5, URZ, UP0 ;  /* 0x000000ff05057287 */ /* 0x000fc40008000000 */
[----:B------:R-:W-:Y:S02]  /*1f00*/  UIADD3 UR22, UP0, UPT, UR26, 0x180, URZ ;  /* 0x000001801a167890 */ /* 0x000fe4000ff1e0ff */
[----:B------:R-:W-:Y:S01]  /*1f10*/  LOP3.LUT R12, R12, UR8, RZ, 0x3c, !PT ;  /* 0x000000080c0c7c12 */ /* 0x000fe2000f8e3cff */
[----:B------:R-:W-:Y:S02]  /*1f20*/  ULEA UR6, UR5, UR7, 0x3 ;  /* 0x0000000705067291 */ /* 0x000fe4000f8e18ff */
[----:B------:R-:W-:Y:S01]  /*1f30*/  ULEA UR8, UR4, UR7, 0xf ;  /* 0x0000000704087291 */ /* 0x000fe2000f8e78ff */
[----:B-1----:R-:W-:Y:S01]  /*1f40*/  SHF.L.U32 R0, R12, 0x1f, RZ ;  /* 0x0000001f0c007819 */ /* 0x002fe200000006ff */
[----:B------:R-:W-:Y:S02]  /*1f50*/  ULEA UR16, UR4, UR29, 0xd ;  /* 0x0000001d04107291 */ /* 0x000fe4000f8e68ff */
[----:B------:R-:W-:Y:S02]  /*1f60*/  UIADD3.X UR15, UPT, UPT, URZ, UR27, URZ, UP1, !UPT ;  /* 0x0000001bff0f7290 */ /* 0x000fe40008ffe4ff */
[----:B------:R-:W-:Y:S01]  /*1f70*/  UIADD3 UR8, UPT, UPT, UR8, 0x10400, URZ ;  /* 0x0001040008087890 */ /* 0x000fe2000fffe0ff */
[----:B------:R3:W4:Y:S01]  /*1f80*/  SYNCS.PHASECHK.TRANS64.TRYWAIT P0, [UR6+0x28], R0 ;  /* 0x00002800ff0075a7 */ /* 0x0007220008001106 */
[----:B------:R-:W-:Y:S01]  /*1f90*/  UIADD3.X UR23, UPT, UPT, URZ, UR27, URZ, UP0, !UPT ;  /* 0x0000001bff177290 */ /* 0x000fe200087fe4ff */
[----:B------:R-:W-:Y:S01]  /*1fa0*/  UMOV UR6, 0xf0000 ;  /* 0x000f000000067882 */ /* 0x000fe20000000000 */
[----:B------:R-:W-:Y:S01]  /*1fb0*/  UMOV UR30, 0x0 ;  /* 0x00000000001e7882 */ /* 0x000fe20000000000 */
[----:B------:R-:W-:Y:S01]  /*1fc0*/  UMOV UR31, 0x10000000 ;  /* 0x10000000001f7882 */ /* 0x000fe20000000000 */
[----:B------:R-:W-:Y:S01]  /*1fd0*/  UMOV UR19, UR35 ;  /* 0x0000002300137c82 */ /* 0x000fe20008000000 */
[----:B------:R-:W-:Y:S01]  /*1fe0*/  UMOV UR20, UR36 ;  /* 0x0000002400147c82 */ /* 0x000fe20008000000 */
[----:B------:R-:W-:Y:S01]  /*1ff0*/  UMOV UR12, UR36 ;  /* 0x00000024000c7c82 */ /* 0x000fe20008000000 */
[----:B------:R-:W-:Y:S01]  /*2000*/  UMOV UR9, UR17 ;  /* 0x0000001100097c82 */ /* 0x000fe20008000000 */
[----:B------:R-:W-:Y:S01]  /*2010*/  UMOV UR10, UR18 ;  /* 0x00000012000a7c82 */ /* 0x000fe20008000000 */
[----:B------:R3:W-:Y:S01]  /*2020*/  UTMALDG.3D.MULTICAST [UR16], [UR14], UR6, desc[UR30] ;  /* 0x00001e100e0073b4 */ /* 0x0007e20008011806 */
[----:B------:R-:W-:Y:S01]  /*2030*/  UIADD3 UR13, UPT, UPT, UR13, 0x1, URZ ;  /* 0x000000010d0d7890 */ /* 0x000fe2000fffe0ff */
[----:B------:R-:W-:-:S03]  /*2040*/  UMOV UR4, UR5 ;  /* 0x0000000500047c82 */ /* 0x000fc60008000000 */
[----:B------:R-:W-:Y:S01]  /*2050*/  UISETP.NE.AND UP0, UPT, UR13, UR25, UPT ;  /* 0x000000190d00728c */ /* 0x000fe2000bf05270 */
[----:B------:R3:W-:Y:S08]  /*2060*/  UTMALDG.3D [UR8], [UR22], desc[UR30] ;  /* 0x00001e08160075b4 */ /* 0x0007f00008011000 */
[----:B---3--:R-:W-:Y:S05]  /*2070*/  BRA.U UP0, `(.L_x_38) ;  /* 0xfffffffd004c7547 */ /* 0x008fea000b83ffff */
.L_x_32:
[C---:B------:R-:W-:Y:S01]  /*2080*/  LEA R3, R11.reuse, UR7, 0x3 ;  /* 0x000000070b037c11 */ /* 0x040fe2000f8e18ff */
[----:B------:R-:W-:Y:S01]  /*2090*/  NOP ;  /* 0x0000000000007918 */ /* 0x000fe20000000000 */
[----:B-1----:R-:W-:Y:S02]  /*20a0*/  SHF.L.U32 R0, R10, 0x1f, RZ ;  /* 0x0000001f0a007819 */ /* 0x002fe400000006ff */
[----:B------:R-:W-:Y:S02]  /*20b0*/  LEA R5, R11, UR7, 0x4 ;  /* 0x000000070b057c11 */ /* 0x000fe4000f8e20ff */
[----:B--2-4-:R-:W1:Y:S02]  /*20c0*/  SYNCS.PHASECHK.TRANS64.TRYWAIT P0, [R3+URZ+0xa0], R0 ;  /* 0x0000a000030075a7 */ /* 0x014e6400080011ff */
[----:B-1----:R-:W-:Y:S05]  /*20d0*/  @!P0 BRA `(.L_x_39) ;  /* 0x0000007800148947 */ /* 0x002fea0003800000 */
.L_x_136:
[----:B------:R-:W2:Y:S01]  /*20e0*/  LDS.128 R4, [R5+0x130] ;  /* 0x0001300005047984 */ /* 0x000ea20000000c00 */
[----:B------:R-:W-:Y:S01]  /*20f0*/  UISETP.GE.AND UP0, UPT, UR42, 0x1, UPT ;  /* 0x000000012a00788c */ /* 0x000fe2000bf06270 */
[----:B------:R-:W-:Y:S01]  /*2100*/  @!PT LDS RZ, [RZ] ;  /* 0x00000000fffff984 */ /* 0x000fe20000000800 */
[----:B------:R-:W-:Y:S01]  /*2110*/  @!PT LDS RZ, [RZ] ;  /* 0x00000000fffff984 */ /* 0x000fe20000000800 */
[----:B------:R-:W-:Y:S01]  /*2120*/  @!PT LDS RZ, [RZ] ;  /* 0x00000000fffff984 */ /* 0x000fe20000000800 */
[----:B------:R-:W-:Y:S01]  /*2130*/  @!PT LDS RZ, [RZ] ;  /* 0x00000000fffff984 */ /* 0x000fe20000000800 */
[----:B------:R3:W-:Y:S06]  /*2140*/  MEMBAR.ALL.CTA ;  /* 0x0000000000007992 */ /* 0x0007ec0000008000 */
[----:B---3--:R-:W3:Y:S01]  /*2150*/  FENCE.VIEW.ASYNC.S ;  /* 0x00000000000073c6 */ /* 0x008ee20000000000 */
[----:B--2---:R-:W-:-:S13]  /*2160*/  LOP3.LUT P0, RZ, R6, 0x1, RZ, 0xc0, !PT ;  /* 0x0000000106ff7812 */ /* 0x004fda000780c0ff */
[----:B---3--:R-:W-:Y:S01]  /*2170*/  VOTEU.ANY UP1, P0 ;  /* 0x0000000000ff7886 */ /* 0x008fe20000020100 */
[----:B------:R-:W-:-:S13]  /*2180*/  PLOP3.LUT P0, PT, PT, PT, UP1, 0x80, 0x8 ;  /* 0x000000000008781c */ /* 0x000fda0003f0f018 */
[----:B-1----:R-:W-:Y:S02]  /*2190*/  @P0 LOP3.LUT R0, R5, 0xffff, RZ, 0xc0, !PT ;  /* 0x0000ffff05000812 */ /* 0x002fe400078ec0ff */
[----:B------:R-:W-:Y:S02]  /*21a0*/  @P0 MOV R2, R4 ;  /* 0x0000000400020202 */ /* 0x000fe40000000f00 */
[----:B------:R-:W-:Y:S01]  /*21b0*/  @P0 R2UR UR6, R0 ;  /* 0x00000000000602ca */ /* 0x000fe200000e0000 */
[----:B------:R-:W-:Y:S01]  /*21c0*/  VIADD R0, R3, 0xb0 ;  /* 0x000000b003007836 */ /* 0x000fe20000000000 */
[----:B------:R-:W-:Y:S02]  /*21d0*/  @P0 SHF.R.U32.HI R4, RZ, 0x10, R5 ;  /* 0x00000010ff040819 */ /* 0x000fe40000011605 */
[----:B------:R-:W-:Y:S02]  /*21e0*/  @P0 R2UR UR8, R2 ;  /* 0x00000000020802ca */ /* 0x000fe400000e0000 */
[----:B------:R-:W-:-:S02]  /*21f0*/  PRMT R0, RZ, 0x654, R0 ;  /* 0x00000654ff007816 */ /* 0x000fc40000000000 */
[----:B------:R-:W-:Y:S02]  /*2200*/  @P0 R2UR UR4, R4 ;  /* 0x00000000040402ca */ /* 0x000fe400000e0000 */
[----:B------:R1:W-:Y:S03]  /*2210*/  SYNCS.ARRIVE.TRANS64.RED.A1T0 RZ, [R0+URZ], RZ ;  /* 0x000000ff00ff79a7 */ /* 0x0003e600081004ff */
[----:B------:R-:W-:-:S04]  /*2220*/  @UP1 UMOV UR37, UR6 ;  /* 0x0000000600251c82 */ /* 0x000fc80008000000 */
[----:B------:R-:W-:-:S04]  /*2230*/  @UP1 UMOV UR38, UR8 ;  /* 0x0000000800261c82 */ /* 0x000fc80008000000 */
[----:B------:R-:W-:Y:S01]  /*2240*/  @UP1 UMOV UR36, UR4 ;  /* 0x0000000400241c82 */ /* 0x000fe20008000000 */
[----:B------:R-:W-:Y:S05]  /*2250*/  BRA.U !UP0, `(.L_x_40) ;  /* 0x0000000108d47547 */ /* 0x000fea000b800000 */
[----:B------:R-:W2:Y:S01]  /*2260*/  LDCU.128 UR12, c[0x0][0xb10] ;  /* 0x00016200ff0c77ac */ /* 0x000ea20008000c00 */
[----:B------:R-:W3:Y:S01]  /*2270*/  LDCU UR25, c[0x0][0xb20] ;  /* 0x00016400ff1977ac */ /* 0x000ee20008000800 */
[----:B------:R-:W4:Y:S01]  /*2280*/  LDCU UR20, c[0x0][0xb0c] ;  /* 0x00016180ff1477ac */ /* 0x000f220008000800 */
[----:B------:R-:W1:Y:S01]  /*2290*/  LDCU.64 UR10, c[0x0][0xb28] ;  /* 0x00016500ff0a77ac */ /* 0x000e620008000a00 */
[----:B------:R-:W-:Y:S02]  /*22a0*/  UISETP.NE.AND UP3, UPT, UR42, 0x1, UPT ;  /* 0x000000012a00788c */ /* 0x000fe4000bf65270 */
[----:B--2---:R-:W-:Y:S02]  /*22b0*/  UIMAD.WIDE.U32 UR16, UR39, UR15, URZ ;  /* 0x0000000f271072a5 */ /* 0x004fe4000f8e00ff */
[----:B------:R-:W-:Y:S02]  /*22c0*/  UIMAD.WIDE.U32 UR8, UR40, UR12, URZ ;  /* 0x0000000c280872a5 */ /* 0x000fe4000f8e00ff */
[----:B------:R-:W-:-:S02]  /*22d0*/  UISETP.NE.AND UP0, UPT, UR14, 0x1, UPT ;  /* 0x000000010e00788c */ /* 0x000fc4000bf05270 */
[----:B------:R-:W-:Y:S01]  /*22e0*/  UIMAD.WIDE.U32 UR22, UR37, UR15, URZ ;  /* 0x0000000f251672a5 */ /* 0x000fe2000f8e00ff */
[----:B------:R-:W-:Y:S02]  /*22f0*/  UMOV UR16, UR17 ;  /* 0x0000001100107c82 */ /* 0x000fe40008000000 */
[----:B------:R-:W-:Y:S01]  /*2300*/  UMOV UR8, UR9 ;  /* 0x0000000900087c82 */ /* 0x000fe20008000000 */
[----:B---3--:R-:W-:Y:S02]  /*2310*/  USHF.R.U32.HI UR16, URZ, UR25, UR16 ;  /* 0x00000019ff107299 */ /* 0x008fe40008011610 */
[----:B----4-:R-:W-:Y:S02]  /*2320*/  UISETP.NE.AND UP2, UPT, UR20, 0x1, UPT ;  /* 0x000000011400788c */ /* 0x010fe4000bf45270 */
[----:B------:R-:W-:Y:S02]  /*2330*/  USHF.R.U32.HI UR8, URZ, UR13, UR8 ;  /* 0x0000000dff087299 */ /* 0x000fe40008011608 */
[----:B------:R-:W-:-:S02]  /*2340*/  USEL UR6, UR39, UR16, !UP0 ;  /* 0x0000001027067287 */ /* 0x000fc4000c000000 */
[----:B------:R-:W-:Y:S02]  /*2350*/  USEL UR8, UR40, UR8, !UP2 ;  /* 0x0000000828087287 */ /* 0x000fe4000d000000 */
[----:B-1----:R-:W-:Y:S01]  /*2360*/  UIMAD.WIDE.U32 UR16, UR6, UR10, URZ ;  /* 0x0000000a061072a5 */ /* 0x002fe2000f8e00ff */
[----:B------:R-:W-:Y:S01]  /*2370*/  UMOV UR4, UR23 ;  /* 0x0000001700047c82 */ /* 0x000fe20008000000 */
[----:B------:R-:W-:Y:S02]  /*2380*/  UIMAD.WIDE.U32 UR18, UR38, UR12, URZ ;  /* 0x0000000c261272a5 */ /* 0x000fe4000f8e00ff */
[----:B------:R-:W-:-:S03]  /*2390*/  UIMAD.WIDE.U32 UR22, UR8, UR10, URZ ;  /* 0x0000000a081672a5 */ /* 0x000fc6000f8e00ff */
[----:B------:R-:W-:Y:S01]  /*23a0*/  UMOV UR16, UR17 ;  /* 0x0000001100107c82 */ /* 0x000fe20008000000 */
[----:B------:R-:W-:Y:S02]  /*23b0*/  USHF.R.U32.HI UR4, URZ, UR25, UR4 ;  /* 0x00000019ff047299 */ /* 0x000fe40008011604 */
[----:B------:R-:W-:Y:S01]  /*23c0*/  @UP3 USHF.R.U32.HI UR6, URZ, UR11, UR16 ;  /* 0x0000000bff063299 */ /* 0x000fe20008011610 */
[----:B------:R-:W-:Y:S01]  /*23d0*/  UMOV UR18, UR19 ;  /* 0x0000001300127c82 */ /* 0x000fe20008000000 */
[----:B------:R-:W-:Y:S01]  /*23e0*/  UMOV UR22, UR23 ;  /* 0x0000001700167c82 */ /* 0x000fe20008000000 */
[----:B------:R-:W-:Y:S02]  /*23f0*/  USHF.R.U32.HI UR13, URZ, UR13, UR18 ;  /* 0x0000000dff0d7299 */ /* 0x000fe40008011612 */
[----:B------:R-:W-:Y:S02]  /*2400*/  USEL UR4, UR37, UR4, !UP0 ;  /* 0x0000000425047287 */ /* 0x000fe4000c000000 */
[----:B------:R-:W-:-:S02]  /*2410*/  @UP3 USHF.R.U32.HI UR8, URZ, UR11, UR22 ;  /* 0x0000000bff083299 */ /* 0x000fc40008011616 */
[----:B------:R-:W-:Y:S02]  /*2420*/  UIMAD UR9, UR42, UR6, URZ ;  /* 0x000000062a0972a4 */ /* 0x000fe4000f8e02ff */
[----:B------:R-:W-:Y:S02]  /*2430*/  USEL UR6, UR38, UR13, !UP2 ;  /* 0x0000000d26067287 */ /* 0x000fe4000d000000 */
[----:B------:R-:W-:Y:S02]  /*2440*/  UIMAD UR12, UR42, UR8, URZ ;  /* 0x000000082a0c72a4 */ /* 0x000fe4000f8e02ff */
[----:B------:R-:W-:Y:S02]  /*2450*/  UISETP.GE.AND UP0, UPT, UR4, UR9, UPT ;  /* 0x000000090400728c */ /* 0x000fe4000bf06270 */
[----:B------:R-:W-:Y:S02]  /*2460*/  UIMAD.WIDE.U32 UR16, UR4, UR10, URZ ;  /* 0x0000000a041072a5 */ /* 0x000fe4000f8e00ff */
[----:B------:R-:W-:-:S02]  /*2470*/  UISETP.GE.OR UP0, UPT, UR6, UR12, UP0 ;  /* 0x0000000c0600728c */ /* 0x000fc40008706670 */
        /* <DEDUP_REMOVED lines=19> */
.L_x_40:
[----:B------:R-:W2:Y:S02]  /*25b0*/  LDCU UR4, c[0x0][0xb30] ;  /* 0x00016600ff0477ac */ /* 0x000ea40008000800 */
[----:B--2---:R-:W-:-:S09]  /*25c0*/  UISETP.NE.AND UP0, UPT, UR4, 0x1, UPT ;  /* 0x000000010400788c */ /* 0x004fd2000bf05270 */
[----:B------:R-:W-:Y:S05]  /*25d0*/  BRA.U UP0, `(.L_x_41) ;  /* 0x0000000100447547 */ /* 0x000fea000b800000 */
[----:B------:R-:W2:Y:S01]  /*25e0*/  LDCU.128 UR12, c[0x0][0xb10] ;  /* 0x00016200ff0c77ac */ /* 0x000ea20008000c00 */
[----:B------:R-:W3:Y:S01]  /*25f0*/  LDCU UR16, c[0x0][0xb0c] ;  /* 0x00016180ff1077ac */ /* 0x000ee20008000800 */
[----:B------:R-:W4:Y:S01]  /*2600*/  LDCU UR17, c[0x0][0xb20] ;  /* 0x00016400ff1177ac */ /* 0x000f220008000800 */
[----:B--2---:R-:W-:Y:S02]  /*2610*/  UIMAD.WIDE.U32 UR10, UR38, UR12, URZ ;  /* 0x0000000c260a72a5 */ /* 0x004fe4000f8e00ff */
[----:B------:R-:W-:Y:S02]  /*2620*/  UIMAD.WIDE.U32 UR8, UR37, UR15, URZ ;  /* 0x0000000f250872a5 */ /* 0x000fe4000f8e00ff */
[----:B---3--:R-:W-:Y:S02]  /*2630*/  UISETP.NE.AND UP2, UPT, UR16, 0x1, UPT ;  /* 0x000000011000788c */ /* 0x008fe4000bf45270 */
[----:B------:R-:W-:Y:S01]  /*2640*/  UISETP.NE.AND UP0, UPT, UR14, 0x1, UPT ;  /* 0x000000010e00788c */ /* 0x000fe2000bf05270 */
[----:B------:R-:W-:-:S02]  /*2650*/  UMOV UR6, UR11 ;  /* 0x0000000b00067c82 */ /* 0x000fc40008000000 */
[----:B------:R-:W-:Y:S01]  /*2660*/  UMOV UR4, UR9 ;  /* 0x0000000900047c82 */ /* 0x000fe20008000000 */
[----:B------:R-:W-:Y:S02]  /*2670*/  USHF.R.U32.HI UR6, URZ, UR13, UR6 ;  /* 0x0000000dff067299 */ /* 0x000fe40008011606 */
[----:B----4-:R-:W-:Y:S02]  /*2680*/  USHF.R.U32.HI UR4, URZ, UR17, UR4 ;  /* 0x00000011ff047299 */ /* 0x010fe40008011604 */
[----:B------:R-:W-:Y:S02]  /*2690*/  USEL UR6, UR38, UR6, !UP2 ;  /* 0x0000000626067287 */ /* 0x000fe4000d000000 */
[----:B------:R-:W-:-:S04]  /*26a0*/  USEL UR4, UR37, UR4, !UP0 ;  /* 0x0000000425047287 */ /* 0x000fc8000c000000 */
[----:B------:R-:W-:Y:S02]  /*26b0*/  UIADD3 UR8, UPT, UPT, UR6, -UR4, URZ ;  /* 0x8000000406087290 */ /* 0x000fe4000fffe0ff */
[----:B------:R-:W-:Y:S02]  /*26c0*/  UIADD3 UR4, UPT, UPT, -UR6, UR4, URZ ;  /* 0x0000000406047290 */ /* 0x000fe4000fffe1ff */
[----:B------:R-:W-:Y:S02]  /*26d0*/  UIMAD UR37, UR8, UR14, UR37 ;  /* 0x0000000e082572a4 */ /* 0x000fe4000f8e0225 */
[----:B------:R-:W-:-:S12]  /*26e0*/  UIMAD UR38, UR4, UR16, UR38 ;  /* 0x00000010042672a4 */ /* 0x000fd8000f8e0226 */
.L_x_41:
[----:B------:R-:W-:Y:S01]  /*26f0*/  VIADD R11, R11, 0x1 ;  /* 0x000000010b0b7836 */ /* 0x000fe20000000000 */
[----:B------:R-:W-:Y:S01]  /*2700*/  R2UR UR4, R87 ;  /* 0x00000000570472ca */ /* 0x000fe200000e0000 */
[----:B------:R-:W-:Y:S01]  /*2710*/  UIADD3 UR20, UPT, UPT, UR37, UR59, URZ ;  /* 0x0000003b25147290 */ /* 0x000fe2000fffe0ff */
[----:B------:R-:W-:Y:S02]  /*2720*/  PLOP3.LUT P1, PT, PT, PT, PT, 0x80, 0x8 ;  /* 0x000000000008781c */ /* 0x000fe40003f2f070 */
[----:B------:R-:W-:-:S04]  /*2730*/  ISETP.NE.AND P0, PT, R11, 0x2, PT ;  /* 0x000000020b00780c */ /* 0x000fc80003f05270 */
[----:B------:R-:W-:Y:S02]  /*2740*/  SEL R3, RZ, 0x1, P0 ;  /* 0x00000001ff037807 */ /* 0x000fe40000000000 */
[----:B------:R-:W-:Y:S02]  /*2750*/  SEL R11, R11, RZ, P0 ;  /* 0x000000ff0b0b7207 */ /* 0x000fe40000000000 */
[----:B------:R-:W-:Y:S01]  /*2760*/  LOP3.LUT R10, R10, R3, RZ, 0x3c, !PT ;  /* 0x000000030a0a7212 */ /* 0x000fe200078e3cff */
[----:B------:R-:W-:Y:S01]  /*2770*/  UIADD3 UR16, UPT, UPT, UR38, UR4, URZ ;  /* 0x0000000426107290 */ /* 0x000fe2000fffe0ff */
[----:B------:R-:W-:Y:S11]  /*2780*/  BRA.U UP1, `(.L_x_42) ;  /* 0xfffffff101587547 */ /* 0x000ff6000b83ffff */
[----:B------:R-:W-:Y:S01]  /*2790*/  UIADD3 UR7, UPT, UPT, UR7, 0x28, URZ ;  /* 0x0000002807077890 */ /* 0x000fe2000fffe0ff */
[----:B------:R-:W-:-:S03]  /*27a0*/  SHF.L.U32 R3, R12, 0x1f, RZ ;  /* 0x0000001f0c037819 */ /* 0x000fc600000006ff */
[----:B------:R-:W-:-:S09]  /*27b0*/  ULEA UR4, UR5, UR7, 0x3 ;  /* 0x0000000705047291 */ /* 0x000fd2000f8e18ff */
[----:B------:R-:W2:Y:S02]  /*27c0*/  SYNCS.PHASECHK.TRANS64.TRYWAIT P0, [UR4], R3 ;  /* 0x00000003ff0075a7 */ /* 0x000ea40008001104 */
[----:B--2---:R-:W-:Y:S05]  /*27d0*/  @!P0 BRA `(.L_x_43) ;  /* 0x0000007000688947 */ /* 0x004fea0003800000 */
.L_x_138:
[----:B------:R-:W-:-:S04]  /*27e0*/  UIADD3 UR4, UPT, UPT, UR5, 0x1, URZ ;  /* 0x0000000105047890 */ /* 0x000fc8000fffe0ff */
[----:B------:R-:W-:-:S04]  /*27f0*/  UISETP.NE.AND UP0, UPT, UR4, 0x5, UPT ;  /* 0x000000050400788c */ /* 0x000fc8000bf05270 */
[----:B------:R-:W-:Y:S02]  /*2800*/  USEL UR6, URZ, 0x1, UP0 ;  /* 0x00000001ff067887 */ /* 0x000fe40008000000 */
[----:B------:R-:W-:-:S04]  /*2810*/  USEL UR4, UR4, URZ, UP0 ;  /* 0x000000ff04047287 */ /* 0x000fc80008000000 */
[----:B------:R-:W-:Y:S01]  /*2820*/  ULEA UR5, UR4, UR7, 0x3 ;  /* 0x0000000704057291 */ /* 0x000fe2000f8e18ff */
[----:B------:R-:W-:-:S04]  /*2830*/  LOP3.LUT R2, R12, UR6, RZ, 0x3c, !PT ;  /* 0x000000060c027c12 */ /* 0x000fc8000f8e3cff */
[----:B-1----:R-:W-:-:S04]  /*2840*/  SHF.L.U32 R3, R2, 0x1f, RZ ;  /* 0x0000001f02037819 */ /* 0x002fc800000006ff */
[----:B------:R-:W1:Y:S02]  /*2850*/  SYNCS.PHASECHK.TRANS64.TRYWAIT P0, [UR5], R3 ;  /* 0x00000003ff0075a7 */ /* 0x000e640008001105 */
[----:B-1----:R-:W-:Y:S05]  /*2860*/  @!P0 BRA `(.L_x_44) ;  /* 0x00000070005c8947 */ /* 0x002fea0003800000 */
.L_x_140:
        /* <DEDUP_REMOVED lines=9> */
.L_x_142:
        /* <DEDUP_REMOVED lines=9> */
.L_x_144:
[----:B------:R-:W-:-:S04]  /*2990*/  UIADD3 UR4, UPT, UPT, UR4, 0x1, URZ ;  /* 0x0000000104047890 */ /* 0x000fc8000fffe0ff */
[----:B------:R-:W-:-:S04]  /*29a0*/  UISETP.NE.AND UP0, UPT, UR4, 0x5, UPT ;  /* 0x000000050400788c */ /* 0x000fc8000bf05270 */
[----:B------:R-:W-:Y:S02]  /*29b0*/  USEL UR5, URZ, 0x1, UP0 ;  /* 0x00000001ff057887 */ /* 0x000fe40008000000 */
[----:B------:R-:W-:-:S04]  /*29c0*/  USEL UR4, UR4, URZ, UP0 ;  /* 0x000000ff04047287 */ /* 0x000fc80008000000 */
[----:B------:R-:W-:Y:S01]  /*29d0*/  ULEA UR4, UR4, UR7, 0x3 ;  /* 0x0000000704047291 */ /* 0x000fe2000f8e18ff */
[----:B-1----:R-:W-:-:S04]  /*29e0*/  LOP3.LUT R3, R2, UR5, RZ, 0x3c, !PT ;  /* 0x0000000502037c12 */ /* 0x002fc8000f8e3cff */
[----:B------:R-:W-:Y:S01]  /*29f0*/  SHF.L.U32 R3, R3, 0x1f, RZ ;  /* 0x0000001f03037819 */ /* 0x000fe200000006ff */
[----:B------:R-:W-:-:S07]  /*2a00*/  IMAD.U32 R0, RZ, RZ, UR4 ;  /* 0x00000004ff007e24 */ /* 0x000fce000f8e00ff */
.L_x_47:
[----:B-1----:R1:W2:Y:S02]  /*2a10*/  SYNCS.PHASECHK.TRANS64.TRYWAIT P0, [R0+URZ], R3 ;  /* 0x00000003000075a7 */ /* 0x0022a400080011ff */
[----:B--2---:R-:W-:Y:S05]  /*2a20*/  @!P0 NANOSLEEP.SYNCS 0x989680 ;  /* 0x009896800000895d */ /* 0x004fea0003900000 */
[----:B------:R-:W2:Y:S02]  /*2a30*/  @!P0 SYNCS.PHASECHK.TRANS64 P0, [R0+URZ], R3 ;  /* 0x00000003000085a7 */ /* 0x000ea400080010ff */
[----:B--2---:R-:W-:Y:S05]  /*2a40*/  @P0 EXIT ;  /* 0x000000000000094d */ /* 0x004fea0003800000 */
[----:B------:R-:W-:Y:S05]  /*2a50*/  BRA `(.L_x_47) ;  /* 0xfffffffc00ec7947 */ /* 0x000fea000383ffff */
.L_x_22:
[----:B------:R-:W1:Y:S02]  /*2a60*/  S2UR UR4, SR_CgaCtaId ;  /* 0x00000000000479c3 */ /* 0x000e640000008800 */
[----:B-1----:R-:W-:-:S04]  /*2a70*/  UISETP.NE.AND UP0, UPT, UR4, URZ, UPT ;  /* 0x000000ff0400728c */ /* 0x002fc8000bf05270 */
[----:B------:R-:W-:-:S09]  /*2a80*/  UISETP.NE.OR UP0, UPT, UR17, 0x1, UP0 ;  /* 0x000000011100788c */ /* 0x000fd20008705670 */
[----:B------:R-:W-:Y:S05]  /*2a90*/  BRA.U UP0, `(.L_x_48) ;  /* 0x00000005004c7547 */ /* 0x000fea000b800000 */
[----:B------:R-:W1:Y:S01]  /*2aa0*/  S2UR UR5, SR_CgaCtaId ;  /* 0x00000000000579c3 */ /* 0x000e620000008800 */
[----:B------:R-:W-:Y:S01]  /*2ab0*/  UMOV UR4, 0x400 ;  /* 0x0000040000047882 */ /* 0x000fe20000000000 */
[----:B------:R-:W-:Y:S01]  /*2ac0*/  ISETP.GE.U32.AND P2, PT, R0, 0x4, PT ;  /* 0x000000040000780c */ /* 0x000fe20003f46070 */
[----:B------:R-:W-:Y:S01]  /*2ad0*/  IMAD.MOV.U32 R12, RZ, RZ, 0x1 ;  /* 0x00000001ff0c7424 */ /* 0x000fe200078e00ff */
[----:B------:R-:W-:Y:S02]  /*2ae0*/  CS2R R10, SRZ ;  /* 0x00000000000a7805 */ /* 0x000fe4000001ff00 */
[----:B------:R-:W-:Y:S01]  /*2af0*/  CS2R R8, SRZ ;  /* 0x0000000000087805 */ /* 0x000fe2000001ff00 */
[----:B-1----:R-:W-:-:S03]  /*2b00*/  ULEA UR6, UR5, UR4, 0x18 ;  /* 0x0000000405067291 */ /* 0x002fc6000f8ec0ff */
[----:B------:R-:W-:-:S09]  /*2b10*/  UMOV UR5, URZ ;  /* 0x000000ff00057c82 */ /* 0x000fd20008000000 */
.L_x_52:
[----:B------:R-:W-:Y:S02]  /*2b20*/  LEA R2, R8, UR6, 0x3 ;  /* 0x0000000608027c11 */ /* 0x000fe4000f8e18ff */
[----:B------:R-:W-:-:S03]  /*2b30*/  SHF.L.U32 R5, R9, 0x1f, RZ ;  /* 0x0000001f09057819 */ /* 0x000fc600000006ff */
[----:B------:R-:W-:Y:S01]  /*2b40*/  VIADD R4, R2, 0x110 ;  /* 0x0000011002047836 */ /* 0x000fe20000000000 */
[----:B------:R-:W1:Y:S02]  /*2b50*/  SYNCS.PHASECHK.TRANS64.TRYWAIT P0, [R2+URZ+0x100], R5 ;  /* 0x00010005020075a7 */ /* 0x000e6400080011ff */
[----:B-1----:R-:W-:Y:S05]  /*2b60*/  @!P0 BRA `(.L_x_49) ;  /* 0x0000006c00e48947 */ /* 0x002fea0003800000 */
.L_x_145:
[----:B------:R-:W-:Y:S01]  /*2b70*/  ULEA UR4, UR5, UR6, 0x3 ;  /* 0x0000000605047291 */ /* 0x000fe2000f8e18ff */
[----:B------:R-:W-:Y:S02]  /*2b80*/  PRMT R4, RZ, 0x654, R4 ;  /* 0x00000654ff047816 */ /* 0x000fe40000000004 */
[----:B-1----:R-:W-:Y:S01]  /*2b90*/  SHF.L.U32 R5, R12, 0x1f, RZ ;  /* 0x0000001f0c057819 */ /* 0x002fe200000006ff */
[----:B------:R-:W-:Y:S01]  /*2ba0*/  UIADD3 UR7, UPT, UPT, UR4, 0xa0, URZ ;  /* 0x000000a004077890 */ /* 0x000fe2000fffe0ff */
[----:B------:R1:W-:Y:S05]  /*2bb0*/  SYNCS.ARRIVE.TRANS64.RED.A1T0 RZ, [R4+URZ], RZ ;  /* 0x000000ff04ff79a7 */ /* 0x0003ea00081004ff */
[----:B------:R-:W-:Y:S01]  /*2bc0*/  IMAD.U32 R7, RZ, RZ, UR7 ;  /* 0x00000007ff077e24 */ /* 0x000fe2000f8e00ff */
[----:B------:R-:W2:Y:S04]  /*2bd0*/  SYNCS.PHASECHK.TRANS64.TRYWAIT P0, [UR4+0xb0], R5 ;  /* 0x0000b005ff0075a7 */ /* 0x000ea80008001104 */
[----:B------:R-:W-:Y:S01]  /*2be0*/  PRMT R6, R0, 0x654, R7 ;  /* 0x0000065400067816 */ /* 0x000fe20000000007 */
[----:B-1----:R-:W-:Y:S01]  /*2bf0*/  @!P2 IMAD.MOV.U32 R4, RZ, RZ, 0x10 ;  /* 0x00000010ff04a424 */ /* 0x002fe200078e00ff */
[----:B--2---:R-:W-:Y:S06]  /*2c00*/  @!P0 BRA `(.L_x_50) ;  /* 0x0000006c00d08947 */ /* 0x004fec0003800000 */
.L_x_147:
[----:B------:R-:W-:Y:S01]  /*2c10*/  ULEA UR8, UR5, UR6, 0x4 ;  /* 0x0000000605087291 */ /* 0x000fe2000f8e20ff */
[----:B------:R-:W-:Y:S01]  /*2c20*/  SEL R3, R6, R3, !P2 ;  /* 0x0000000306037207 */ /* 0x000fe20005000000 */
[----:B------:R-:W-:Y:S01]  /*2c30*/  UIADD3 UR9, UPT, UPT, UR4, 0xa0, URZ ;  /* 0x000000a004097890 */ /* 0x000fe2000fffe0ff */
[----:B-1----:R-:W-:Y:S01]  /*2c40*/  LEA R2, R11, UR6, 0x3 ;  /* 0x000000060b027c11 */ /* 0x002fe2000f8e18ff */
[----:B------:R-:W-:Y:S01]  /*2c50*/  UIADD3 UR8, UPT, UPT, UR8, 0x130, URZ ;  /* 0x0000013008087890 */ /* 0x000fe2000fffe0ff */
[----:B------:R-:W-:Y:S01]  /*2c60*/  SHF.L.U32 R5, R10, 0x1f, RZ ;  /* 0x0000001f0a057819 */ /* 0x000fe200000006ff */
[----:B------:R1:W-:Y:S01]  /*2c70*/  @!P2 SYNCS.ARRIVE.TRANS64.RED RZ, [R3+URZ], R4 ;  /* 0x0000000403ffa9a7 */ /* 0x0003e200080004ff */
[----:B------:R-:W-:Y:S01]  /*2c80*/  UIADD3 UR4, UPT, UPT, UR5, 0x1, URZ ;  /* 0x0000000105047890 */ /* 0x000fe2000fffe0ff */
[----:B------:R-:W-:-:S03]  /*2c90*/  VIADD R8, R8, 0x1 ;  /* 0x0000000108087836 */ /* 0x000fc60000000000 */
[----:B------:R-:W-:Y:S02]  /*2ca0*/  UISETP.NE.AND UP0, UPT, UR4, 0x2, UPT ;  /* 0x000000020400788c */ /* 0x000fe4000bf05270 */
[----:B------:R-:W-:Y:S06]  /*2cb0*/  UGETNEXTWORKID.BROADCAST [UR8], [UR9] ;  /* 0x00000000080073ca */ /* 0x000fec0008000100 */
[----:B------:R-:W-:Y:S01]  /*2cc0*/  USEL UR7, URZ, 0x1, UP0 ;  /* 0x00000001ff077887 */ /* 0x000fe20008000000 */
[----:B------:R-:W-:Y:S01]  /*2cd0*/  ISETP.NE.AND P0, PT, R8, 0x2, PT ;  /* 0x000000020800780c */ /* 0x000fe20003f05270 */
[----:B------:R-:W-:Y:S01]  /*2ce0*/  USEL UR5, UR4, URZ, UP0 ;  /* 0x000000ff04057287 */ /* 0x000fe20008000000 */
[----:B------:R-:W2:Y:S03]  /*2cf0*/  SYNCS.PHASECHK.TRANS64.TRYWAIT P1, [R2+URZ+0xa0], R5 ;  /* 0x0000a005020075a7 */ /* 0x000ea600080211ff */
[----:B------:R-:W-:Y:S01]  /*2d00*/  LOP3.LUT R12, R12, UR7, RZ, 0x3c, !PT ;  /* 0x000000070c0c7c12 */ /* 0x000fe2000f8e3cff */
[----:B-12---:R-:W-:Y:S07]  /*2d10*/  @!P1 BRA `(.L_x_51) ;  /* 0x0000006c00a49947 */ /* 0x006fee0003800000 */
.L_x_148:
[C---:B------:R-:W-:Y:S01]  /*2d20*/  LEA R4, R11.reuse, UR6, 0x4 ;  /* 0x000000060b047c11 */ /* 0x040fe2000f8e20ff */
[----:B-1----:R-:W-:Y:S01]  /*2d30*/  VIADD R2, R2, 0xb0 ;  /* 0x000000b002027836 */ /* 0x002fe20000000000 */
[----:B------:R-:W-:Y:S01]  /*2d40*/  SEL R8, R8, RZ, P0 ;  /* 0x000000ff08087207 */ /* 0x000fe20000000000 */
[----:B------:R-:W-:-:S03]  /*2d50*/  VIADD R11, R11, 0x1 ;  /* 0x000000010b0b7836 */ /* 0x000fc60000000000 */
[----:B------:R-:W1:Y:S01]  /*2d60*/  LDS.128 R4, [R4+0x130] ;  /* 0x0001300004047984 */ /* 0x000e620000000c00 */
[----:B------:R-:W-:Y:S02]  /*2d70*/  PRMT R2, RZ, 0x654, R2 ;  /* 0x00000654ff027816 */ /* 0x000fe40000000002 */
[C---:B------:R-:W-:Y:S01]  /*2d80*/  ISETP.NE.AND P1, PT, R11.reuse, 0x2, PT ;  /* 0x000000020b00780c */ /* 0x040fe20003f25270 */
[----:B------:R-:W-:Y:S01]  /*2d90*/  @!PT LDS RZ, [RZ] ;  /* 0x00000000fffff984 */ /* 0x000fe20000000800 */
[----:B------:R-:W-:Y:S01]  /*2da0*/  @!PT LDS RZ, [RZ] ;  /* 0x00000000fffff984 */ /* 0x000fe20000000800 */
[----:B------:R-:W-:Y:S01]  /*2db0*/  @!PT LDS RZ, [RZ] ;  /* 0x00000000fffff984 */ /* 0x000fe20000000800 */
[----:B------:R-:W-:Y:S01]  /*2dc0*/  @!PT LDS RZ, [RZ] ;  /* 0x00000000fffff984 */ /* 0x000fe20000000800 */
[----:B------:R2:W-:Y:S06]  /*2dd0*/  MEMBAR.ALL.CTA ;  /* 0x0000000000007992 */ /* 0x0005ec0000008000 */
[----:B--2---:R-:W2:Y:S01]  /*2de0*/  FENCE.VIEW.ASYNC.S ;  /* 0x00000000000073c6 */ /* 0x004ea20000000000 */
[----:B------:R-:W-:Y:S01]  /*2df0*/  SEL R11, R11, RZ, P1 ;  /* 0x000000ff0b0b7207 */ /* 0x000fe20000800000 */
[----:B--2---:R2:W-:Y:S01]  /*2e00*/  SYNCS.ARRIVE.TRANS64.RED.A1T0 RZ, [R2+URZ], RZ ;  /* 0x000000ff02ff79a7 */ /* 0x0045e200081004ff */
[----:B-1----:R-:W-:-:S02]  /*2e10*/  LOP3.LUT P3, RZ, R6, 0x1, RZ, 0xc0, !PT ;  /* 0x0000000106ff7812 */ /* 0x002fc4000786c0ff */
[----:B------:R-:W-:-:S04]  /*2e20*/  SEL R5, RZ, 0x1, P1 ;  /* 0x00000001ff057807 */ /* 0x000fc80000800000 */
[----:B------:R-:W-:Y:S02]  /*2e30*/  LOP3.LUT R10, R10, R5, RZ, 0x3c, !PT ;  /* 0x000000050a0a7212 */ /* 0x000fe400078e3cff */
[----:B--2---:R-:W-:-:S04]  /*2e40*/  SEL R2, RZ, 0x1, P0 ;  /* 0x00000001ff027807 */ /* 0x004fc80000000000 */
[----:B------:R-:W-:Y:S01]  /*2e50*/  LOP3.LUT R9, R9, R2, RZ, 0x3c, !PT ;  /* 0x0000000209097212 */ /* 0x000fe200078e3cff */
[----:B------:R-:W-:Y:S06]  /*2e60*/  @P3 BRA `(.L_x_52) ;  /* 0xfffffffc002c3947 */ /* 0x000fec000383ffff */
[----:B------:R-:W-:Y:S01]  /*2e70*/  ULEA UR4, UR5, UR6, 0x3 ;  /* 0x0000000605047291 */ /* 0x000fe2000f8e18ff */
[----:B------:R-:W-:-:S08]  /*2e80*/  SHF.L.U32 R3, R12, 0x1f, RZ ;  /* 0x0000001f0c037819 */ /* 0x000fd000000006ff */
[----:B------:R-:W1:Y:S02]  /*2e90*/  SYNCS.PHASECHK.TRANS64 P0, [UR4+0xb0], R3 ;  /* 0x0000b003ff0075a7 */ /* 0x000e640008001004 */
[----:B-1----:R-:W-:Y:S05]  /*2ea0*/  @P0 BRA `(.L_x_53) ;  /* 0x0000000000080947 */ /* 0x002fea0003800000 */
[----:B------:R-:W1:Y:S02]  /*2eb0*/  SYNCS.PHASECHK.TRANS64.TRYWAIT P0, [UR4+0xb0], R3 ;  /* 0x0000b003ff0075a7 */ /* 0x000e640008001104 */
[----:B-1----:R-:W-:Y:S05]  /*2ec0*/  @!P0 BRA `(.L_x_54) ;  /* 0x0000006c004c8947 */ /* 0x002fea0003800000 */
.L_x_53:
[----:B------:R-:W-:-:S04]  /*2ed0*/  UIADD3 UR7, UPT, UPT, UR5, 0x1, URZ ;  /* 0x0000000105077890 */ /* 0x000fc8000fffe0ff */
[----:B------:R-:W-:-:S04]  /*2ee0*/  UISETP.NE.AND UP0, UPT, UR7, 0x2, UPT ;  /* 0x000000020700788c */ /* 0x000fc8000bf05270 */
[----:B------:R-:W-:Y:S02]  /*2ef0*/  USEL UR8, URZ, 0x1, UP0 ;  /* 0x00000001ff087887 */ /* 0x000fe40008000000 */
[----:B------:R-:W-:-:S04]  /*2f00*/  USEL UR7, UR7, URZ, UP0 ;  /* 0x000000ff07077287 */ /* 0x000fc80008000000 */
[----:B------:R-:W-:Y:S01]  /*2f10*/  ULEA UR7, UR7, UR6, 0x3 ;  /* 0x0000000607077291 */ /* 0x000fe2000f8e18ff */
[----:B-1----:R-:W-:-:S04]  /*2f20*/  LOP3.LUT R3, R12, UR8, RZ, 0x3c, !PT ;  /* 0x000000080c037c12 */ /* 0x002fc8000f8e3cff */
[----:B------:R-:W-:-:S04]  /*2f30*/  SHF.L.U32 R0, R3, 0x1f, RZ ;  /* 0x0000001f03007819 */ /* 0x000fc800000006ff */
[----:B------:R-:W1:Y:S02]  /*2f40*/  SYNCS.PHASECHK.TRANS64 P0, [UR7+0xb0], R0 ;  /* 0x0000b000ff0075a7 */ /* 0x000e640008001007 */
[----:B-1----:R-:W-:Y:S05]  /*2f50*/  @P0 EXIT ;  /* 0x000000000000094d */ /* 0x002fea0003800000 */
[----:B------:R-:W-:Y:S02]  /*2f60*/  SHF.L.U32 R3, R3, 0x1f, RZ ;  /* 0x0000001f03037819 */ /* 0x000fe400000006ff */
[----:B------:R-:W-:-:S07]  /*2f70*/  MOV R0, UR7 ;  /* 0x0000000700007c02 */ /* 0x000fce0008000f00 */
.L_x_55:
[----:B-1----:R1:W2:Y:S02]  /*2f80*/  SYNCS.PHASECHK.TRANS64.TRYWAIT P0, [R0+URZ+0xb0], R3 ;  /* 0x0000b003000075a7 */ /* 0x0022a400080011ff */
[----:B--2---:R-:W-:Y:S05]  /*2f90*/  @!P0 NANOSLEEP.SYNCS 0x989680 ;  /* 0x009896800000895d */ /* 0x004fea0003900000 */
[----:B------:R-:W2:Y:S02]  /*2fa0*/  @!P0 SYNCS.PHASECHK.TRANS64 P0, [R0+URZ+0xb0], R3 ;  /* 0x0000b003000085a7 */ /* 0x000ea400080010ff */
[----:B--2---:R-:W-:Y:S05]  /*2fb0*/  @P0 EXIT ;  /* 0x000000000000094d */ /* 0x004fea0003800000 */
[----:B------:R-:W-:Y:S05]  /*2fc0*/  BRA `(.L_x_55) ;  /* 0xfffffffc00ec7947 */ /* 0x000fea000383ffff */
.L_x_48:
[----:B------:R-:W-:Y:S05]  /*2fd0*/  BRA.U UP4, `(.L_x_56) ;  /* 0x0000000d04d87547 */ /* 0x000fea000b800000 */
[----:B------:R-:W1:Y:S01]  /*2fe0*/  S2UR UR7, SR_CgaCtaId ;  /* 0x00000000000779c3 */ /* 0x000e620000008800 */
[----:B------:R-:W-:Y:S01]  /*2ff0*/  UMOV UR4, 0x40 ;  /* 0x0000004000047882 */ /* 0x000fe20000000000 */
[----:B------:R-:W-:Y:S01]  /*3000*/  NOP ;  /* 0x0000000000007918 */ /* 0x000fe20000000000 */
[----:B------:R-:W-:Y:S01]  /*3010*/  UMOV UR6, 0x400 ;  /* 0x0000040000067882 */ /* 0x000fe20000000000 */
[----:B-1----:R-:W-:Y:S02]  /*3020*/  ULEA UR5, UR7, UR4, 0x18 ;  /* 0x0000000407057291 */ /* 0x002fe4000f8ec0ff */
[----:B------:R-:W-:-:S07]  /*3030*/  ULEA UR6, UR7, UR6, 0x18 ;  /* 0x0000000607067291 */ /* 0x000fce000f8ec0ff */
[----:B------:R-:W1:Y:S02]  /*3040*/  LDS.U8 R0, [UR5+0x1c] ;  /* 0x00001c05ff007984 */ /* 0x000e640008000000 */
[----:B-1----:R-:W-:-:S13]  /*3050*/  ISETP.NE.AND P0, PT, R0, RZ, PT ;  /* 0x000000ff0000720c */ /* 0x002fda0003f05270 */
[----:B------:R-:W-:Y:S05]  /*3060*/  @P0 BRA `(.L_x_57) ;  /* 0x0000000000580947 */ /* 0x000fea0003800000 */
[----:B------:R-:W-:-:S13]  /*3070*/  ELECT P0, URZ, PT ;  /* 0x0000000000ff782f */ /* 0x000fda0003800000 */
[----:B------:R-:W-:Y:S05]  /*3080*/  @!P0 BRA `(.L_x_58) ;  /* 0x0000000000608947 */ /* 0x000fea0003800000 */
[----:B------:R-:W-:Y:S01]  /*3090*/  UMOV UR4, 0x10 ;  /* 0x0000001000047882 */ /* 0x000fe20000000000 */
[----:B------:R-:W-:Y:S01]  /*30a0*/  HFMA2 R0, -RZ, RZ, 0, 5.9604644775390625e-08 ;  /* 0x00000001ff007431 */ /* 0x000fe200000001ff */
[----:B------:R-:W-:-:S03]  /*30b0*/  MOV R3, 0xffff ;  /* 0x0000ffff00037802 */ /* 0x000fc60000000f00 */
[----:B------:R-:W-:Y:S04]  /*30c0*/  DEPBAR.LE SB1, 0x36 ;  /* 0x00009d800000791a */ /* 0x000fe80000000000 */
[----:B------:R-:W1:Y:S02]  /*30d0*/  UTCATOMSWS.FIND_AND_SET.ALIGN UP0, UR4, UR4 ;  /* 0x00000004000475e3 */ /* 0x000e640008000800 */
[----:B-1----:R-:W-:Y:S01]  /*30e0*/  MOV R4, UR4 ;  /* 0x0000000400047c02 */ /* 0x002fe20008000f00 */
[----:B------:R-:W-:Y:S06]  /*30f0*/  BRA.U UP0, `(.L_x_59) ;  /* 0x0000000100187547 */ /* 0x000fec000b800000 */
.L_x_60:
[----:B------:R-:W-:Y:S05]  /*3100*/  NANOSLEEP 0x64 ;  /* 0x000000640000795d */ /* 0x000fea0003800000 */
[----:B------:R-:W-:-:S05]  /*3110*/  UMOV UR4, 0x10 ;  /* 0x0000001000047882 */ /* 0x000fca0000000000 */
[----:B------:R-:W-:Y:S04]  /*3120*/  DEPBAR.LE SB1, 0x36 ;  /* 0x00009d800000791a */ /* 0x000fe80000000000 */
[----:B------:R-:W1:Y:S02]  /*3130*/  UTCATOMSWS.FIND_AND_SET.ALIGN UP0, UR4, UR4 ;  /* 0x00000004000475e3 */ /* 0x000e640008000800 */
[----:B-1----:R-:W-:Y:S01]  /*3140*/  MOV R4, UR4 ;  /* 0x0000000400047c02 */ /* 0x002fe20008000f00 */
[----:B------:R-:W-:Y:S05]  /*3150*/  BRA.U !UP0, `(.L_x_60) ;  /* 0xfffffffd08e87547 */ /* 0x000fea000b83ffff */
.L_x_59:
[-C--:B------:R-:W-:Y:S02]  /*3160*/  SHF.L.U32 R3, R3, R4.reuse, RZ ;  /* 0x0000000403037219 */ /* 0x080fe400000006ff */
[----:B------:R-:W-:Y:S01]  /*3170*/  SHF.L.U32 R0, R0, R4, RZ ;  /* 0x0000000400007219 */ /* 0x000fe200000006ff */
[----:B------:R-:W-:Y:S02]  /*3180*/  IMAD.SHL.U32 R4, R4, 0x20, RZ ;  /* 0x0000002004047824 */ /* 0x000fe400078e00ff */
[----:B------:R1:W-:Y:S04]  /*3190*/  ATOMS.OR RZ, [UR5+0x14], R3 ;  /* 0x00001403ffff798c */ /* 0x0003e8000b000005 */
[----:B------:R1:W-:Y:S04]  /*31a0*/  ATOMS.OR RZ, [UR5+0x18], R0 ;  /* 0x00001800ffff798c */ /* 0x0003e8000b000005 */
[----:B------:R1:W-:Y:S01]  /*31b0*/  STS [UR6+0x150], R4 ;  /* 0x00015004ff007988 */ /* 0x0003e20008000806 */
[----:B------:R-:W-:Y:S05]  /*31c0*/  BRA `(.L_x_58) ;  /* 0x0000000000107947 */ /* 0x000fea0003800000 */
.L_x_57:
[----:B------:R-:W-:Y:S02]  /*31d0*/  MOV R0, 0xffffffff ;  /* 0xffffffff00007802 */ /* 0x000fe40000000f00 */
[----:B------:R-:W-:-:S03]  /*31e0*/  MOV R4, 0x3210 ;  /* 0x0000321000047802 */ /* 0x000fc60000000f00 */
[----:B------:R1:W-:Y:S04]  /*31f0*/  STS [UR6+0x150], R0 ;  /* 0x00015000ff007988 */ /* 0x0003e80008000806 */
[----:B-1---5:R-:W-:Y:S05]  /*3200*/  CALL.REL.NOINC `($__internal_1_$__cuda_sm10x_tcgen05_guardrail_trap_phase_invalid_during_alloc) ;  /* 0x0000007000907944 */ /* 0x022fea0003c00000 */
.L_x_58:
[----:B------:R-:W-:Y:S05]  /*3210*/  WARPSYNC.ALL ;  /* 0x0000000000007948 */ /* 0x000fea0003800000 */
[----:B------:R-:W2:Y:S01]  /*3220*/  S2UR UR4, SR_CgaCtaId ;  /* 0x00000000000479c3 */ /* 0x000ea20000008800 */
[----:B------:R-:W-:Y:S01]  /*3230*/  UMOV UR26, 0x400 ;  /* 0x00000400001a7882 */ /* 0x000fe20000000000 */
[----:B------:R-:W-:-:S06]  /*3240*/  NOP ;  /* 0x0000000000007918 */ /* 0x000fcc0000000000 */
[----:B------:R-:W-:Y:S06]  /*3250*/  BAR.ARV 0x6, 0xa0 ;  /* 0x0182800000007b1d */ /* 0x000fec0000002000 */
[----:B------:R-:W3:Y:S01]  /*3260*/  LDCU UR5, c[0x0][0x38c] ;  /* 0x00007180ff0577ac */ /* 0x000ee20008000800 */
[----:B------:R-:W-:Y:S01]  /*3270*/  LOP3.LUT R2, R2, 0xffff, RZ, 0xc0, !PT ;  /* 0x0000ffff02027812 */ /* 0x000fe200078ec0ff */
[----:B------:R-:W-:Y:S01]  /*3280*/  IMAD.MOV.U32 R11, RZ, RZ, 0x1 ;  /* 0x00000001ff0b7424 */ /* 0x000fe200078e00ff */
[----:B------:R-:W-:Y:S01]  /*3290*/  CS2R R8, SRZ ;  /* 0x0000000000087805 */ /* 0x000fe2000001ff00 */
[----:B------:R-:W4:Y:S01]  /*32a0*/  LDCU UR7, c[0x0][0x38c] ;  /* 0x00007180ff0777ac */ /* 0x000f220008000800 */
[----:B------:R-:W-:Y:S01]  /*32b0*/  R2UR UR27, R2 ;  /* 0x00000000021b72ca */ /* 0x000fe200000e0000 */
[----:B------:R-:W-:Y:S01]  /*32c0*/  IMAD.MOV.U32 R10, RZ, RZ, RZ ;  /* 0x000000ffff0a7224 */ /* 0x000fe200078e00ff */
[----:B------:R-:W-:Y:S01]  /*32d0*/  UMOV UR30, URZ ;  /* 0x000000ff001e7c82 */ /* 0x000fe20008000000 */
[----:B------:R-:W-:Y:S01]  /*32e0*/  UMOV UR24, URZ ;  /* 0x000000ff00187c82 */ /* 0x000fe20008000000 */
[----:B--2---:R-:W-:Y:S01]  /*32f0*/  ULEA UR26, UR4, UR26, 0x18 ;  /* 0x0000001a041a7291 */ /* 0x004fe2000f8ec0ff */
[----:B------:R-:W-:Y:S01]  /*3300*/  UMOV UR38, 0x0 ;  /* 0x0000000000267882 */ /* 0x000fe20000000000 */
[----:B------:R-:W-:-:S02]  /*3310*/  UMOV UR39, 0x4400490 ;  /* 0x0440049000277882 */ /* 0x000fc40000000000 */
[----:B------:R-:W-:Y:S02]  /*3320*/  UIADD3 UR4, UPT, UPT, UR26, 0x6400, URZ ;  /* 0x000064001a047890 */ /* 0x000fe4000fffe0ff */
[----:B------:R-:W-:Y:S02]  /*3330*/  UIADD3 UR6, UPT, UPT, UR26, 0x10400, URZ ;  /* 0x000104001a067890 */ /* 0x000fe4000fffe0ff */
[----:B---3--:R-:W-:Y:S01]  /*3340*/  UIADD3 UR5, UPT, UPT, UR5, 0x7f, URZ ;  /* 0x0000007f05057890 */ /* 0x008fe2000fffe0ff */
[----:B-1----:R-:W1:Y:S01]  /*3350*/  LDS R0, [UR26+0x150] ;  /* 0x0001501aff007984 */ /* 0x002e620008000800 */
[----:B------:R-:W-:Y:S01]  /*3360*/  UMOV UR36, 0x0 ;  /* 0x0000000000247882 */ /* 0x000fe20000000000 */
[----:B------:R-:W-:Y:S01]  /*3370*/  UMOV UR37, 0x4400490 ;  /* 0x0440049000257882 */ /* 0x000fe20000000000 */
[----:B------:R-:W-:Y:S02]  /*3380*/  USHF.R.S32.HI UR40, URZ, 0x1f, UR5 ;  /* 0x0000001fff287899 */ /* 0x000fe40008011405 */
[----:B----4-:R-:W-:-:S02]  /*3390*/  UISETP.GE.AND UP4, UPT, UR7, 0x1, UPT ;  /* 0x000000010700788c */ /* 0x010fc4000bf86270 */
[----:B------:R-:W-:Y:S02]  /*33a0*/  ULEA.HI UR40, UR40, UR5, URZ, 0x7 ;  /* 0x0000000528287291 */ /* 0x000fe4000f8f38ff */
[----:B------:R-:W-:Y:S02]  /*33b0*/  USHF.R.U32.HI UR5, URZ, 0x4, UR4 ;  /* 0x00000004ff057899 */ /* 0x000fe40008011604 */
[----:B------:R-:W-:Y:S02]  /*33c0*/  USHF.R.S32.HI UR40, URZ, 0x7, UR40 ;  /* 0x00000007ff287899 */ /* 0x000fe40008011428 */
[----:B------:R-:W-:Y:S02]  /*33d0*/  USHF.R.U32.HI UR4, URZ, 0x4, UR6 ;  /* 0x00000004ff047899 */ /* 0x000fe40008011606 */
[----:B------:R-:W-:Y:S02]  /*33e0*/  UISETP.LT.AND UP0, UPT, UR40, 0x1, UPT ;  /* 0x000000012800788c */ /* 0x000fe4000bf01270 */
[----:B------:R-:W-:-:S02]  /*33f0*/  ULOP3.LUT UR5, UR5, 0x3fff, URZ, 0xc0, !UPT ;  /* 0x00003fff05057892 */ /* 0x000fc4000f8ec0ff */
[----:B------:R-:W-:Y:S02]  /*3400*/  ULOP3.LUT UR4, UR4, 0x3fff, URZ, 0xc0, !UPT ;  /* 0x00003fff04047892 */ /* 0x000fe4000f8ec0ff */
[----:B------:R-:W-:Y:S02]  /*3410*/  USEL UR41, UR40, 0x1, !UP0 ;  /* 0x0000000128297887 */ /* 0x000fe4000c000000 */
[----:B------:R-:W-:Y:S02]  /*3420*/  ULOP3.LUT UR28, UR5, 0x10000, URZ, 0xfc, !UPT ;  /* 0x00010000051c7892 */ /* 0x000fe4000f8efcff */
[----:B------:R-:W-:Y:S02]  /*3430*/  ULOP3.LUT UR29, UR4, 0x10000, URZ, 0xfc, !UPT ;  /* 0x00010000041d7892 */ /* 0x000fe4000f8efcff */
[----:B------:R-:W-:Y:S01]  /*3440*/  UIADD3 UR41, UPT, UPT, -UR41, URZ, URZ ;  /* 0x000000ff29297290 */ /* 0x000fe2000fffe1ff */
[----:B------:R-:W-:Y:S01]  /*3450*/  UMOV UR34, 0x0 ;  /* 0x0000000000227882 */ /* 0x000fe20000000000 */
[----:B------:R-:W-:Y:S01]  /*3460*/  UMOV UR35, 0x4400490 ;  /* 0x0440049000237882 */ /* 0x000fe20000000000 */
[----:B------:R-:W-:Y:S01]  /*3470*/  UMOV UR32, 0x0 ;  /* 0x0000000000207882 */ /* 0x000fe20000000000 */
[----:B------:R-:W-:Y:S01]  /*3480*/  UMOV UR33, 0x4400490 ;  /* 0x0440049000217882 */ /* 0x000fe20000000000 */
[----:B-1----:R-:W-:-:S15]  /*3490*/  R2UR UR42, R0 ;  /* 0x00000000002a72ca */ /* 0x002fde00000e0000 */
.L_x_67:
[----:B------:R-:W-:Y:S02]  /*34a0*/  LEA R0, R10, UR26, 0x3 ;  /* 0x0000001a0a007c11 */ /* 0x000fe4000f8e18ff */
[----:B------:R-:W-:Y:S02]  /*34b0*/  SHF.L.U32 R5, R9, 0x1f, RZ ;  /* 0x0000001f09057819 */ /* 0x000fe400000006ff */
[----:B------:R-:W-:Y:S01]  /*34c0*/  PLOP3.LUT P0, PT, PT, PT, UP4, 0x80, 0x8 ;  /* 0x000000000008781c */ /* 0x000fe20003f0f048 */
[----:B------:R-:W-:Y:S01]  /*34d0*/  VIADD R3, R0, 0xb0 ;  /* 0x000000b000037836 */ /* 0x000fe20000000000 */
[----:B-1----:R-:W1:Y:S02]  /*34e0*/  SYNCS.PHASECHK.TRANS64.TRYWAIT P1, [R0+URZ+0xa0], R5 ;  /* 0x0000a005000075a7 */ /* 0x002e6400080211ff */
[----:B-1-3--:R-:W-:Y:S09]  /*34f0*/  @!P1 BRA `(.L_x_61) ;  /* 0x0000006400d89947 */ /* 0x00aff20003800000 */
.L_x_150:
[----:B------:R-:W-:Y:S01]  /*3500*/  LEA R4, R10, UR26, 0x4 ;  /* 0x0000001a0a047c11 */ /* 0x000fe2000f8e20ff */
[----:B------:R-:W-:Y:S01]  /*3510*/  @UP4 ULEA UR4, UR24, UR26, 0x3 ;  /* 0x0000001a18044291 */ /* 0x000fe2000f8e18ff */
[----:B------:R-:W-:Y:S01]  /*3520*/  PLOP3.LUT P2, PT, PT, PT, PT, 0x80, 0x8 ;  /* 0x000000000008781c */ /* 0x000fe20003f4f070 */
[----:B------:R-:W-:Y:S01]  /*3530*/  ULEA UR31, UR30, UR26, 0x3 ;  /* 0x0000001a1e1f7291 */ /* 0x000fe2000f8e18ff */
[----:B------:R-:W-:Y:S02]  /*3540*/  PRMT R3, RZ, 0x654, R3 ;  /* 0x00000654ff037816 */ /* 0x000fe40000000003 */
[----:B-1----:R-:W1:Y:S01]  /*3550*/  LDS.128 R4, [R4+0x130] ;  /* 0x0001300004047984 */ /* 0x002e620000000c00 */
[----:B------:R-:W-:Y:S02]  /*3560*/  @P0 SHF.L.U32 R2, R8, 0x1f, RZ ;  /* 0x0000001f08020819 */ /* 0x000fe400000006ff */
[----:B------:R-:W-:Y:S01]  /*3570*/  SHF.L.U32 R0, R11, 0x1f, RZ ;  /* 0x0000001f0b007819 */ /* 0x000fe200000006ff */
[----:B------:R-:W-:Y:S01]  /*3580*/  @!PT LDS RZ, [RZ] ;  /* 0x00000000fffff984 */ /* 0x000fe20000000800 */
[----:B------:R-:W-:Y:S01]  /*3590*/  @!PT LDS RZ, [RZ] ;  /* 0x00000000fffff984 */ /* 0x000fe20000000800 */
[----:B------:R-:W-:Y:S01]  /*35a0*/  @!PT LDS RZ, [RZ] ;  /* 0x00000000fffff984 */ /* 0x000fe20000000800 */
[----:B------:R-:W-:Y:S01]  /*35b0*/  @!PT LDS RZ, [RZ] ;  /* 0x00000000fffff984 */ /* 0x000fe20000000800 */
[----:B------:R2:W-:Y:S06]  /*35c0*/  MEMBAR.ALL.CTA ;  /* 0x0000000000007992 */ /* 0x0005ec0000008000 */
[----:B--2---:R-:W2:Y:S02]  /*35d0*/  FENCE.VIEW.ASYNC.S ;  /* 0x00000000000073c6 */ /* 0x004ea40000000000 */
[----:B--2---:R2:W-:Y:S01]  /*35e0*/  SYNCS.ARRIVE.TRANS64.RED.A1T0 RZ, [R3+URZ], RZ ;  /* 0x000000ff03ff79a7 */ /* 0x0045e200081004ff */
[----:B------:R2:W3:Y:S01]  /*35f0*/  @P0 SYNCS.PHASECHK.TRANS64.TRYWAIT P2, [UR4], R2 ;  /* 0x00000002ff0005a7 */ /* 0x0004e20008041104 */
[----:B------:R-:W-:Y:S01]  /*3600*/  ULEA.HI UR4, UR30, UR30, URZ, 0x1 ;  /* 0x0000001e1e047291 */ /* 0x000fe2000f8f08ff */
[----:B-1----:R-:W-:-:S03]  /*3610*/  LOP3.LUT P1, RZ, R6, 0x1, RZ, 0xc0, !PT ;  /* 0x0000000106ff7812 */ /* 0x002fc6000782c0ff */
[----:B------:R-:W-:Y:S02]  /*3620*/  USHF.L.U32 UR11, UR4, 0x7, URZ ;  /* 0x00000007040b7899 */ /* 0x000fe400080006ff */
[----:B------:R-:W-:Y:S02]  /*3630*/  ULOP3.LUT UR4, UR4, 0xffe, URZ, 0xc0, !UPT ;  /* 0x00000ffe04047892 */ /* 0x000fe4000f8ec0ff */
[----:B------:R-:W-:Y:S02]  /*3640*/  ULOP3.LUT UR11, UR11, 0xffffff00, URZ, 0xc0, !UPT ;  /* 0xffffff000b0b7892 */ /* 0x000fe4000f8ec0ff */
[----:B------:R-:W-:Y:S02]  /*3650*/  UIADD3 UR4, UPT, UPT, -UR4, UR30, URZ ;  /* 0x0000001e04047290 */ /* 0x000fe4000fffe1ff */
[----:B------:R-:W-:Y:S01]  /*3660*/  UIADD3 UR11, UPT, UPT, UR42, UR11, URZ ;  /* 0x0000000b2a0b7290 */ /* 0x000fe2000fffe0ff */
[----:B------:R-:W1:Y:S03]  /*3670*/  SYNCS.PHASECHK.TRANS64.TRYWAIT P0, [UR31+0xe0], R0 ;  /* 0x0000e000ff0075a7 */ /* 0x000e66000800111f */
[----:B------:R-:W-:Y:S01]  /*3680*/  ULEA UR11, UR4, UR11, 0x14 ;  /* 0x0000000b040b7291 */ /* 0x000fe2000f8ea0ff */
[----:B-123--:R-:W-:Y:S11]  /*3690*/  @!P0 BRA `(.L_x_62) ;  /* 0x0000006400848947 */ /* 0x00eff60003800000 */
.L_x_152:
[----:B------:R-:W-:Y:S01]  /*36a0*/  IADD3 R10, PT, PT, R10, 0x1, RZ ;  /* 0x000000010a0a7810 */ /* 0x000fe20007ffe0ff */
[----:B------:R-:W-:Y:S06]  /*36b0*/  BRA.U !UP4, `(.L_x_63) ;  /* 0x000000010cc07547 */ /* 0x000fec000b800000 */
[----:B------:R-:W-:Y:S01]  /*36c0*/  UPLOP3.LUT UP2, UPT, UPT, UPT, UPT, 0x40, 0x4 ;  /* 0x000000000004789c */ /* 0x000fe20003f4e870 */
[----:B------:R-:W-:Y:S01]  /*36d0*/  UMOV UR23, UR41 ;  /* 0x0000002900177c82 */ /* 0x000fe20008000000 */
[----:B------:R-:W-:Y:S01]  /*36e0*/  UMOV UR22, UR40 ;  /* 0x0000002800167c82 */ /* 0x000fe20008000000 */
[----:B------:R-:W-:-:S08]  /*36f0*/  UMOV UR10, UR24 ;  /* 0x00000018000a7c82 */ /* 0x000fd00008000000 */
.L_x_66:
[----:B------:R-:W-:Y:S02]  /*3700*/  UIADD3 UR23, UPT, UPT, UR23, 0x1, URZ ;  /* 0x0000000117177890 */ /* 0x000fe4000fffe0ff */
[----:B--2---:R-:W-:Y:S02]  /*3710*/  ULEA UR5, UR10, UR26, 0x3 ;  /* 0x0000001a0a057291 */ /* 0x004fe4000f8e18ff */
[----:B------:R-:W-:Y:S01]  /*3720*/  UISETP.NE.AND UP3, UPT, UR23, URZ, UPT ;  /* 0x000000ff1700728c */ /* 0x000fe2000bf65270 */
[----:B---3--:R-:W-:Y:S10]  /*3730*/  @P2 BRA `(.L_x_64) ;  /* 0x00000000000c2947 */ /* 0x008ff40003800000 */
[----:B-1----:R-:W-:Y:S04]  /*3740*/  SHF.L.U32 R3, R8, 0x1f, RZ ;  /* 0x0000001f08037819 */ /* 0x002fe800000006ff */
[----:B------:R-:W1:Y:S02]  /*3750*/  SYNCS.PHASECHK.TRANS64.TRYWAIT P0, [UR5], R3 ;  /* 0x00000003ff0075a7 */ /* 0x000e640008001105 */
[----:B-1----:R-:W-:Y:S05]  /*3760*/  @!P0 BRA `(.L_x_65) ;  /* 0x0000006400688947 */ /* 0x002fea0003800000 */
.L_x_64:
[----:B------:R-:W-:Y:S01]  /*3770*/  UISETP.NE.AND UP0, UPT, UR22, 0x1, UPT ;  /* 0x000000011600788c */ /* 0x000fe2000bf05270 */
[----:B------:R-:W-:Y:S01]  /*3780*/  PLOP3.LUT P2, PT, PT, PT, PT, 0x80, 0x8 ;  /* 0x000000000008781c */ /* 0x000fe20003f4f070 */
[----:B------:R-:W-:Y:S02]  /*3790*/  UIADD3 UR4, UPT, UPT, UR10, 0x1, URZ ;  /* 0x000000010a047890 */ /* 0x000fe4000fffe0ff */
[----:B------:R-:W-:Y:S02]  /*37a0*/  UIADD3 UR25, UPT, UPT, UR5, 0x28, URZ ;  /* 0x0000002805197890 */ /* 0x000fe4000fffe0ff */
[----:B------:R-:W-:Y:S01]  /*37b0*/  UISETP.NE.AND UP1, UPT, UR4, 0x5, UPT ;  /* 0x000000050400788c */ /* 0x000fe2000bf25270 */
[----:B------:R-:W-:Y:S01]  /*37c0*/  PLOP3.LUT P0, PT, PT, PT, UP0, 0x80, 0x8 ;  /* 0x000000000008781c */ /* 0x000fe20003f0f008 */
[----:B------:R-:W-:Y:S02]  /*37d0*/  UIADD3 UR22, UPT, UPT, UR22, -0x1, URZ ;  /* 0xffffffff16167890 */ /* 0x000fe4000fffe0ff */
[----:B------:R-:W-:Y:S02]  /*37e0*/  USEL UR6, URZ, 0x1, UP1 ;  /* 0x00000001ff067887 */ /* 0x000fe40008800000 */
[----:B------:R-:W-:Y:S01]  /*37f0*/  USEL UR24, UR4, URZ, UP1 ;  /* 0x000000ff04187287 */ /* 0x000fe20008800000 */
[----:B------:R-:W-:Y:S01]  /*3800*/  UMOV UR7, 0x40004040 ;  /* 0x4000404000077882 */ /* 0x000fe20000000000 */
[----:B------:R-:W-:Y:S02]  /*3810*/  UMOV UR5, 0x40004040 ;  /* 0x4000404000057882 */ /* 0x000fe40000000000 */
[----:B------:R-:W-:Y:S01]  /*3820*/  @UP0 ULEA UR4, UR24, UR26, 0x3 ;  /* 0x0000001a18040291 */ /* 0x000fe2000f8e18ff */
[----:B------:R-:W-:Y:S01]  /*3830*/  LOP3.LUT R8, R8, UR6, RZ, 0x3c, !PT ;  /* 0x0000000608087c12 */ /* 0x000fe2000f8e3cff */
[----:B------:R-:W-:Y:S01]  /*3840*/  ULEA UR6, UR10, UR29, 0xb ;  /* 0x0000001d0a067291 */ /* 0x000fe2000f8e58ff */
[----:B------:R-:W-:Y:S02]  /*3850*/  UMOV UR21, 0x40004040 ;  /* 0x4000404000157882 */ /* 0x000fe40000000000 */
[----:B-1----:R-:W-:Y:S01]  /*3860*/  @P0 SHF.L.U32 R0, R8, 0x1f, RZ ;  /* 0x0000001f08000819 */ /* 0x002fe200000006ff */
[----:B------:R-:W-:Y:S02]  /*3870*/  UIADD3 UR20, UPT, UPT, UR6, 0x2, URZ ;  /* 0x0000000206147890 */ /* 0x000fe4000fffe0ff */
[----:B------:R-:W-:Y:S01]  /*3880*/  UIADD3 UR16, UPT, UPT, UR6, 0x4, URZ ;  /* 0x0000000406107890 */ /* 0x000fe2000fffe0ff */
[----:B------:R2:W3:Y:S01]  /*3890*/  @P0 SYNCS.PHASECHK.TRANS64.TRYWAIT P2, [UR4], R0 ;  /* 0x00000000ff0005a7 */ /* 0x0004e20008041104 */
[----:B------:R-:W-:Y:S02]  /*38a0*/  ULEA UR4, UR10, UR28, 0x9 ;  /* 0x0000001c0a047291 */ /* 0x000fe4000f8e48ff */
[----:B------:R-:W-:Y:S02]  /*38b0*/  UIADD3 UR12, UPT, UPT, UR6, 0x6, URZ ;  /* 0x00000006060c7890 */ /* 0x000fe4000fffe0ff */
[----:B------:R-:W-:Y:S02]  /*38c0*/  UIADD3 UR18, UPT, UPT, UR4, 0x2, URZ ;  /* 0x0000000204127890 */ /* 0x000fe4000fffe0ff */
[----:B------:R-:W-:Y:S02]  /*38d0*/  UIADD3 UR14, UPT, UPT, UR4, 0x4, URZ ;  /* 0x00000004040e7890 */ /* 0x000fe4000fffe0ff */
[----:B------:R-:W-:Y:S01]  /*38e0*/  UIADD3 UR8, UPT, UPT, UR4, 0x6, URZ ;  /* 0x0000000604087890 */ /* 0x000fe2000fffe0ff */
[----:B------:R2:W-:Y:S01]  /*38f0*/  UTCQMMA gdesc[UR4], gdesc[UR6], tmem[UR11], tmem[UR38], idesc[UR39], UP2 ;  /* 0x00ff2606040075ea */ /* 0x0005e2000900030b */
[----:B------:R-:W-:Y:S01]  /*3900*/  UPLOP3.LUT UP2, UPT, UPT, UPT, UPT, 0x80, 0x8 ;  /* 0x000000000008789c */ /* 0x000fe20003f4f070 */
[----:B------:R-:W-:Y:S01]  /*3910*/  UMOV UR19, 0x40004040 ;  /* 0x4000404000137882 */ /* 0x000fe20000000000 */
[----:B------:R-:W-:Y:S01]  /*3920*/  UMOV UR17, 0x40004040 ;  /* 0x4000404000117882 */ /* 0x000fe20000000000 */
[----:B------:R2:W-:Y:S01]  /*3930*/  UTCQMMA gdesc[UR18], gdesc[UR20], tmem[UR11], tmem[UR36], idesc[UR37], UPT ;  /* 0x00ff2414120075ea */ /* 0x0005e2000b80030b */
[----:B------:R-:W-:Y:S01]  /*3940*/  UMOV UR15, 0x40004040 ;  /* 0x40004040000f7882 */ /* 0x000fe20000000000 */
[----:B------:R-:W-:Y:S01]  /*3950*/  UMOV UR13, 0x40004040 ;  /* 0x40004040000d7882 */ /* 0x000fe20000000000 */
[----:B------:R-:W-:Y:S01]  /*3960*/  UMOV UR9, 0x40004040 ;  /* 0x4000404000097882 */ /* 0x000fe20000000000 */
[----:B------:R2:W-:Y:S01]  /*3970*/  UTCQMMA gdesc[UR14], gdesc[UR16], tmem[UR11], tmem[UR34], idesc[UR35], UPT ;  /* 0x00ff22100e0075ea */ /* 0x0005e2000b80030b */
[----:B------:R2:W-:Y:S01]  /*3980*/  UTCQMMA gdesc[UR8], gdesc[UR12], tmem[UR11], tmem[UR32], idesc[UR33], UPT ;  /* 0x00ff200c080075ea */ /* 0x0005e2000b80030b */
[----:B------:R2:W-:Y:S01]  /*3990*/  UTCBAR.MULTICAST [UR25], URZ, UR27 ;  /* 0x000000ff190073e9 */ /* 0x0005e2000800081b */
[----:B------:R-:W-:Y:S01]  /*39a0*/  UMOV UR10, UR24 ;  /* 0x00000018000a7c82 */ /* 0x000fe20008000000 */
[----:B------:R-:W-:Y:S05]  /*39b0*/  BRA.U UP3, `(.L_x_66) ;  /* 0xfffffffd03507547 */ /* 0x000fea000b83ffff */
.L_x_63:
[----:B--2---:R-:W-:Y:S01]  /*39c0*/  UIADD3 UR4, UPT, UPT, UR30, 0x1, URZ ;  /* 0x000000011e047890 */ /* 0x004fe2000fffe0ff */
[C---:B------:R-:W-:Y:S01]  /*39d0*/  ISETP.NE.AND P0, PT, R10.reuse, 0x2, PT ;  /* 0x000000020a00780c */ /* 0x040fe20003f05270 */
[----:B------:R-:W-:Y:S02]  /*39e0*/  UIADD3 UR5, UPT, UPT, UR31, 0xc0, URZ ;  /* 0x000000c01f057890 */ /* 0x000fe4000fffe0ff */
[----:B------:R-:W-:Y:S01]  /*39f0*/  UISETP.NE.AND UP0, UPT, UR4, 0x4, UPT ;  /* 0x000000040400788c */ /* 0x000fe2000bf05270 */
[----:B-1----:R-:W-:Y:S02]  /*3a00*/  SEL R0, RZ, 0x1, P0 ;  /* 0x00000001ff007807 */ /* 0x002fe40000000000 */
[----:B------:R-:W-:Y:S01]  /*3a10*/  SEL R10, R10, RZ, P0 ;  /* 0x000000ff0a0a7207 */ /* 0x000fe20000000000 */
[----:B------:R-:W-:Y:S01]  /*3a20*/  USEL UR6, URZ, 0x1, UP0 ;  /* 0x00000001ff067887 */ /* 0x000fe20008000000 */
[----:B------:R-:W-:Y:S01]  /*3a30*/  LOP3.LUT R9, R9, R0, RZ, 0x3c, !PT ;  /* 0x0000000009097212 */ /* 0x000fe200078e3cff */
[----:B------:R-:W-:Y:S01]  /*3a40*/  USEL UR30, UR4, URZ, UP0 ;  /* 0x000000ff041e7287 */ /* 0x000fe20008000000 */
[----:B------:R1:W-:Y:S03]  /*3a50*/  UTCBAR [UR5], URZ ;  /* 0x000000ff050073e9 */ /* 0x0003e600080000ff */
[----:B------:R-:W-:Y:S01]  /*3a60*/  LOP3.LUT R11, R11, UR6, RZ, 0x3c, !PT ;  /* 0x000000060b0b7c12 */ /* 0x000fe2000f8e3cff */
[----:B------:R-:W-:Y:S07]  /*3a70*/  @P1 BRA `(.L_x_67) ;  /* 0xfffffff800881947 */ /* 0x000fee000383ffff */
[----:B------:R-:W2:Y:S01]  /*3a80*/  S2UR UR8, SR_CgaCtaId ;  /* 0x00000000000879c3 */ /* 0x000ea20000008800 */
[----:B------:R-:W-:Y:S01]  /*3a90*/  ELECT P0, URZ, PT ;  /* 0x0000000000ff782f */ /* 0x000fe20003800000 */
[----:B------:R-:W-:Y:S01]  /*3aa0*/  IMAD.MOV.U32 R0, RZ, RZ, 0x1 ;  /* 0x00000001ff007424 */ /* 0x000fe200078e00ff */
[----:B------:R-:W-:Y:S01]  /*3ab0*/  UIADD3 UR26, UPT, UPT, UR26, 0xe0, URZ ;  /* 0x000000e01a1a7890 */ /* 0x000fe2000fffe0ff */
[----:B------:R-:W-:Y:S01]  /*3ac0*/  SHF.L.U32 R3, R11, 0x1f, RZ ;  /* 0x0000001f0b037819 */ /* 0x000fe200000006ff */
[----:B------:R-:W-:-:S03]  /*3ad0*/  UMOV UR4, 0x40 ;  /* 0x0000004000047882 */ /* 0x000fc60000000000 */
[----:B------:R-:W-:Y:S01]  /*3ae0*/  UVIRTCOUNT.DEALLOC.SMPOOL 0x80 ;  /* 0x000000800000784c */ /* 0x000fe20000000000 */
[----:B--2---:R-:W-:Y:S02]  /*3af0*/  ULEA UR8, UR8, UR4, 0x18 ;  /* 0x0000000408087291 */ /* 0x004fe4000f8ec0ff */
[----:B------:R-:W-:-:S07]  /*3b00*/  ULEA UR4, UR30, UR26, 0x3 ;  /* 0x0000001a1e047291 */ /* 0x000fce000f8e18ff */
[----:B------:R2:W-:Y:S02]  /*3b10*/  @P0 STS.U8 [UR8+0x1c], R0 ;  /* 0x00001c00ff000988 */ /* 0x0005e40008000008 */
[----:B------:R-:W4:Y:S02]  /*3b20*/  SYNCS.PHASECHK.TRANS64.TRYWAIT P0, [UR4], R3 ;  /* 0x00000003ff0075a7 */ /* 0x000f240008001104 */
[----:B--2-4-:R-:W-:Y:S05]  /*3b30*/  @!P0 BRA `(.L_x_68) ;  /* 0x00000060008c8947 */ /* 0x014fea0003800000 */
.L_x_155:
[----:B------:R-:W-:-:S04]  /*3b40*/  UIADD3 UR4, UPT, UPT, UR30, 0x1, URZ ;  /* 0x000000011e047890 */ /* 0x000fc8000fffe0ff */
[----:B------:R-:W-:-:S04]  /*3b50*/  UISETP.NE.AND UP0, UPT, UR4, 0x4, UPT ;  /* 0x000000040400788c */ /* 0x000fc8000bf05270 */
[----:B------:R-:W-:Y:S02]  /*3b60*/  USEL UR6, URZ, 0x1, UP0 ;  /* 0x00000001ff067887 */ /* 0x000fe40008000000 */
[----:B------:R-:W-:-:S04]  /*3b70*/  USEL UR4, UR4, URZ, UP0 ;  /* 0x000000ff04047287 */ /* 0x000fc80008000000 */
[----:B-1----:R-:W-:Y:S01]  /*3b80*/  ULEA UR5, UR4, UR26, 0x3 ;  /* 0x0000001a04057291 */ /* 0x002fe2000f8e18ff */
[----:B------:R-:W-:-:S04]  /*3b90*/  LOP3.LUT R2, R11, UR6, RZ, 0x3c, !PT ;  /* 0x000000060b027c12 */ /* 0x000fc8000f8e3cff */
[----:B--2---:R-:W-:-:S04]  /*3ba0*/  SHF.L.U32 R3, R2, 0x1f, RZ ;  /* 0x0000001f02037819 */ /* 0x004fc800000006ff */
[----:B------:R-:W1:Y:S02]  /*3bb0*/  SYNCS.PHASECHK.TRANS64.TRYWAIT P0, [UR5], R3 ;  /* 0x00000003ff0075a7 */ /* 0x000e640008001105 */
[----:B-1----:R-:W-:Y:S05]  /*3bc0*/  @!P0 BRA `(.L_x_69) ;  /* 0x0000006000808947 */ /* 0x002fea0003800000 */
.L_x_157:
        /* <DEDUP_REMOVED lines=9> */
.L_x_159:
[----:B------:R-:W-:-:S04]  /*3c60*/  UIADD3 UR4, UPT, UPT, UR4, 0x1, URZ ;  /* 0x0000000104047890 */ /* 0x000fc8000fffe0ff */
[----:B------:R-:W-:-:S04]  /*3c70*/  UISETP.NE.AND UP0, UPT, UR4, 0x4, UPT ;  /* 0x000000040400788c */ /* 0x000fc8000bf05270 */
[----:B------:R-:W-:Y:S02]  /*3c80*/  USEL UR5, URZ, 0x1, UP0 ;  /* 0x00000001ff057887 */ /* 0x000fe40008000000 */
[----:B------:R-:W-:-:S04]  /*3c90*/  USEL UR4, UR4, URZ, UP0 ;  /* 0x000000ff04047287 */ /* 0x000fc80008000000 */
[----:B------:R-:W-:Y:S01]  /*3ca0*/  ULEA UR4, UR4, UR26, 0x3 ;  /* 0x0000001a04047291 */ /* 0x000fe2000f8e18ff */
[----:B-1----:R-:W-:-:S04]  /*3cb0*/  LOP3.LUT R3, R2, UR5, RZ, 0x3c, !PT ;  /* 0x0000000502037c12 */ /* 0x002fc8000f8e3cff */
[----:B------:R-:W-:-:S04]  /*3cc0*/  SHF.L.U32 R3, R3, 0x1f, RZ ;  /* 0x0000001f03037819 */ /* 0x000fc800000006ff */
[----:B------:R-:W1:Y:S02]  /*3cd0*/  SYNCS.PHASECHK.TRANS64.TRYWAIT P0, [UR4], R3 ;  /* 0x00000003ff0075a7 */ /* 0x000e640008001104 */
[----:B-1----:R-:W-:Y:S05]  /*3ce0*/  @!P0 BRA `(.L_x_71) ;  /* 0x0000006000688947 */ /* 0x002fea0003800000 */
.L_x_161:
[----:B------:R-:W-:Y:S01]  /*3cf0*/  NOP ;  /* 0x0000000000007918 */ /* 0x000fe20000000000 */
[----:B-1----:R-:W1:Y:S01]  /*3d00*/  LDS R0, [UR8+0x14] ;  /* 0x00001408ff007984 */ /* 0x002e620008000800 */
[----:B------:R-:W-:Y:S01]  /*3d10*/  ULOP3.LUT UR4, UR42, 0xffff, URZ, 0xc0, !UPT ;  /* 0x0000ffff2a047892 */ /* 0x000fe2000f8ec0ff */
[----:B------:R-:W-:Y:S01]  /*3d20*/  UMOV UR5, 0xffff ;  /* 0x0000ffff00057882 */ /* 0x000fe20000000000 */
[----:B------:R-:W-:Y:S02]  /*3d30*/  UMOV UR6, 0x1 ;  /* 0x0000000100067882 */ /* 0x000fe40000000000 */
[----:B------:R-:W-:-:S04]  /*3d40*/  USHF.R.U32.HI UR4, URZ, 0x5, UR4 ;  /* 0x00000005ff047899 */ /* 0x000fc80008011604 */
[----:B------:R-:W-:Y:S02]  /*3d50*/  USHF.L.U32 UR5, UR5, UR4, URZ ;  /* 0x0000000405057299 */ /* 0x000fe400080006ff */
[----:B------:R-:W-:-:S04]  /*3d60*/  USHF.L.U32 UR4, UR6, UR4, URZ ;  /* 0x0000000406047299 */ /* 0x000fc800080006ff */
[----:B-1----:R-:W-:-:S04]  /*3d70*/  LOP3.LUT R0, R0, UR5, RZ, 0xc0, !PT ;  /* 0x0000000500007c12 */ /* 0x002fc8000f8ec0ff */
[----:B------:R-:W-:-:S13]  /*3d80*/  ISETP.NE.AND P0, PT, R0, UR5, PT ;  /* 0x0000000500007c0c */ /* 0x000fda000bf05270 */
[----:B------:R-:W-:Y:S05]  /*3d90*/  @P0 BRA `(.L_x_72) ;  /* 0x0000000000580947 */ /* 0x000fea0003800000 */
[----:B------:R-:W1:Y:S02]  /*3da0*/  LDS R0, [UR8+0x18] ;  /* 0x00001808ff007984 */ /* 0x000e640008000800 */
[----:B-1----:R-:W-:-:S04]  /*3db0*/  LOP3.LUT R0, R0, UR4, RZ, 0xc0, !PT ;  /* 0x0000000400007c12 */ /* 0x002fc8000f8ec0ff */
[----:B------:R-:W-:-:S13]  /*3dc0*/  ISETP.NE.AND P0, PT, R0, UR4, PT ;  /* 0x0000000400007c0c */ /* 0x000fda000bf05270 */
[----:B------:R-:W-:Y:S05]  /*3dd0*/  @P0 BRA `(.L_x_73) ;  /* 0x00000000003c0947 */ /* 0x000fea0003800000 */
[----:B------:R-:W1:Y:S01]  /*3de0*/  S2R R2, SR_LANEID ;  /* 0x0000000000027919 */ /* 0x000e620000000000 */
[----:B------:R-:W-:Y:S01]  /*3df0*/  ULOP3.LUT UR5, URZ, UR5, URZ, 0x33, !UPT ;  /* 0x00000005ff057292 */ /* 0x000fe2000f8e33ff */
[----:B------:R-:W-:Y:S01]  /*3e00*/  LOP3.LUT R4, RZ, UR4, RZ, 0x33, !PT ;  /* 0x00000004ff047c12 */ /* 0x000fe2000f8e33ff */
[----:B------:R-:W-:Y:S02]  /*3e10*/  VOTEU.ANY UR4, UPT, PT ;  /* 0x0000000000047886 */ /* 0x000fe400038e0100 */
[----:B------:R-:W-:Y:S01]  /*3e20*/  UFLO.U32 UR4, UR4 ;  /* 0x00000004000472bd */ /* 0x000fe200080e0000 */
[----:B------:R-:W2:Y:S01]  /*3e30*/  REDUX UR6, R4 ;  /* 0x00000000040673c4 */ /* 0x000ea20000000000 */
[----:B------:R-:W-:-:S06]  /*3e40*/  IMAD.U32 R0, RZ, RZ, UR5 ;  /* 0x00000005ff007e24 */ /* 0x000fcc000f8e00ff */
[----:B------:R4:W-:Y:S01]  /*3e50*/  UTCATOMSWS.AND URZ, UR5 ;  /* 0x0000000500ff79e3 */ /* 0x0009e20008000000 */
[----:B------:R-:W3:Y:S01]  /*3e60*/  REDUX UR7, R0 ;  /* 0x00000000000773c4 */ /* 0x000ee20000000000 */
[----:B-1----:R-:W-:Y:S01]  /*3e70*/  ISETP.EQ.U32.AND P0, PT, R2, UR4, PT ;  /* 0x0000000402007c0c */ /* 0x002fe2000bf02070 */
[----:B--2---:R-:W-:Y:S01]  /*3e80*/  IMAD.U32 R2, RZ, RZ, UR6 ;  /* 0x00000006ff027e24 */ /* 0x004fe2000f8e00ff */
[----:B---3--:R-:W-:-:S11]  /*3e90*/  MOV R3, UR7 ;  /* 0x0000000700037c02 */ /* 0x008fd60008000f00 */
[----:B------:R4:W-:Y:S04]  /*3ea0*/  @P0 ATOMS.AND RZ, [UR8+0x14], R3 ;  /* 0x00001403ffff098c */ /* 0x0009e8000a800008 */
[----:B------:R4:W-:Y:S01]  /*3eb0*/  @P0 ATOMS.AND RZ, [UR8+0x18], R2 ;  /* 0x00001802ffff098c */ /* 0x0009e2000a800008 */
[----:B------:R-:W-:Y:S05]  /*3ec0*/  BRA `(.L_x_74) ;  /* 0x0000000000147947 */ /* 0x000fea0003800000 */
.L_x_73:
[----:B------:R-:W-:Y:S02]  /*3ed0*/  MOV R2, 0x3ef0 ;  /* 0x00003ef000027802 */ /* 0x000fe40000000f00 */
[----:B---3-5:R-:W-:Y:S05]  /*3ee0*/  CALL.REL.NOINC `($__internal_0_$__cuda_sm10x_tcgen05_guardrail_trap_col_being_dealloced_not_returned_by_alloc) ;  /* 0x00000064004c7944 */ /* 0x028fea0003c00000 */
[----:B------:R-:W-:Y:S05]  /*3ef0*/  BRA `(.L_x_74) ;  /* 0x0000000000087947 */ /* 0x000fea0003800000 */
.L_x_72:
[----:B------:R-:W-:Y:S02]  /*3f00*/  MOV R2, 0x3f20 ;  /* 0x00003f2000027802 */ /* 0x000fe40000000f00 */
[----:B---3-5:R-:W-:Y:S05]  /*3f10*/  CALL.REL.NOINC `($__internal_2_$__cuda_sm10x_tcgen05_guardrail_trap_unallocated_columns_being_dealloced) ;  /* 0x0000006400587944 */ /* 0x028fea0003c00000 */
.L_x_74:
[----:B------:R-:W-:Y:S01]  /*3f20*/  NOP ;  /* 0x0000000000007918 */ /* 0x000fe20000000000 */
[----:B----4-:R-:W-:Y:S05]  /*3f30*/  EXIT ;  /* 0x000000000000794d */ /* 0x010fea0003800000 */
.L_x_56:
[----:B------:R-:W-:-:S09]  /*3f40*/  UISETP.NE.OR UP0, UPT, UR17, 0x3, !UP3 ;  /* 0x000000031100788c */ /* 0x000fd2000df05670 */
[----:B------:R-:W-:Y:S05]  /*3f50*/  BRA.U UP0, `(.L_x_75) ;  /* 0x0000001100587547 */ /* 0x000fea000b800000 */
[----:B------:R-:W1:Y:S01]  /*3f60*/  S2UR UR10, SR_CgaCtaId ;  /* 0x00000000000a79c3 */ /* 0x000e620000008800 */
[----:B------:R-:W2:Y:S01]  /*3f70*/  LDCU UR31, c[0x0][0x370] ;  /* 0x00006e00ff1f77ac */ /* 0x000ea20008000800 */
[----:B------:R-:W-:Y:S02]  /*3f80*/  HFMA2 R13, -RZ, RZ, 0, 0 ;  /* 0x00000000ff0d7431 */ /* 0x000fe400000001ff */
[----:B------:R-:W-:Y:S01]  /*3f90*/  IMAD.MOV.U32 R15, RZ, RZ, 0x1 ;  /* 0x00000001ff0f7424 */ /* 0x000fe200078e00ff */
[----:B------:R-:W-:Y:S01]  /*3fa0*/  MOV R7, 0x1000 ;  /* 0x0000100000077802 */ /* 0x000fe20000000f00 */
[----:B------:R-:W2:Y:S01]  /*3fb0*/  LDCU.128 UR44, c[0x0][0xb10] ;  /* 0x00016200ff2c77ac */ /* 0x000ea20008000c00 */
[----:B------:R-:W-:Y:S01]  /*3fc0*/  IMAD.MOV.U32 R14, RZ, RZ, RZ ;  /* 0x000000ffff0e7224 */ /* 0x000fe200078e00ff */
[----:B------:R-:W3:Y:S01]  /*3fd0*/  LDC.64 R16, c[0x0][0x348] ;  /* 0x0000d200ff107b82 */ /* 0x000ee20000000a00 */
[----:B------:R-:W4:Y:S01]  /*3fe0*/  LDCU UR30, c[0x0][0x374] ;  /* 0x00006e80ff1e77ac */ /* 0x000f220008000800 */
[----:B------:R-:W1:Y:S06]  /*3ff0*/  LDCU UR15, c[0x0][0xb0c] ;  /* 0x00016180ff0f77ac */ /* 0x000e6c0008000800 */
[----:B------:R-:W3:Y:S01]  /*4000*/  LDC.64 R2, c[0x0][0x888] ;  /* 0x00022200ff027b82 */ /* 0x000ee20000000a00 */
[----:B------:R-:W3:Y:S01]  /*4010*/  LDCU UR49, c[0x0][0xb20] ;  /* 0x00016400ff3177ac */ /* 0x000ee20008000800 */
[----:B------:R-:W3:Y:S06]  /*4020*/  LDCU UR4, c[0x0][0xb30] ;  /* 0x00016600ff0477ac */ /* 0x000eec0008000800 */
[----:B------:R-:W3:Y:S01]  /*4030*/  LDC.64 R4, c[0x0][0x890] ;  /* 0x00022400ff047b82 */ /* 0x000ee20000000a00 */
[----:B------:R-:W-:Y:S01]  /*4040*/  UMOV UR21, 0x400 ;  /* 0x0000040000157882 */ /* 0x000fe20000000000 */
[----:B--2---:R-:W-:-:S02]  /*4050*/  UIMAD.WIDE.U32 UR6, UR31, UR44, URZ ;  /* 0x0000002c1f0672a5 */ /* 0x004fc4000f8e00ff */
[----:B----4-:R-:W-:Y:S02]  /*4060*/  UIMAD.WIDE.U32 UR8, UR30, UR47, URZ ;  /* 0x0000002f1e0872a5 */ /* 0x010fe4000f8e00ff */
[----:B-1----:R-:W-:Y:S02]  /*4070*/  ULEA UR21, UR10, UR21, 0x18 ;  /* 0x000000150a157291 */ /* 0x002fe4000f8ec0ff */
[----:B------:R-:W-:Y:S02]  /*4080*/  UPLOP3.LUT UP3, UPT, UPT, UPT, UPT, 0x40, 0x4 ;  /* 0x000000000004789c */ /* 0x000fe40003f6e870 */
[----:B------:R-:W-:Y:S02]  /*4090*/  UIADD3 UR37, UPT, UPT, UR21, 0x68, URZ ;  /* 0x0000006815257890 */ /* 0x000fe4000fffe0ff */
[----:B------:R-:W-:Y:S02]  /*40a0*/  UIADD3 UR33, UPT, UPT, UR21, 0x50, URZ ;  /* 0x0000005015217890 */ /* 0x000fe4000fffe0ff */
[----:B------:R-:W-:-:S02]  /*40b0*/  UIADD3 UR25, UPT, UPT, UR21, 0x58, URZ ;  /* 0x0000005815197890 */ /* 0x000fc4000fffe0ff */
[----:B------:R-:W-:Y:S01]  /*40c0*/  UIADD3 UR17, UPT, UPT, UR21, 0x60, URZ ;  /* 0x0000006015117890 */ /* 0x000fe2000fffe0ff */
[----:B------:R-:W-:Y:S01]  /*40d0*/  UMOV UR6, UR7 ;  /* 0x0000000700067c82 */ /* 0x000fe20008000000 */
[----:B------:R-:W-:Y:S01]  /*40e0*/  UMOV UR41, UR9 ;  /* 0x0000000900297c82 */ /* 0x000fe20008000000 */
[----:B------:R-:W-:Y:S02]  /*40f0*/  UISETP.GE.AND UP0, UPT, UR42, 0x1, UPT ;  /* 0x000000012a00788c */ /* 0x000fe4000bf06270 */
[----:B------:R-:W-:Y:S01]  /*4100*/  UISETP.NE.AND UP4, UPT, UR42, 0x1, UPT ;  /* 0x000000012a00788c */ /* 0x000fe2000bf85270 */
[----:B------:R-:W1:Y:S01]  /*4110*/  LDCU.64 UR22, c[0x0][0xb28] ;  /* 0x00016500ff1677ac */ /* 0x000e620008000a00 */
[----:B------:R-:W-:Y:S02]  /*4120*/  UISETP.NE.AND UP6, UPT, UR15, 0x1, UPT ;  /* 0x000000010f00788c */ /* 0x000fe4000bfc5270 */
[----:B------:R-:W-:Y:S02]  /*4130*/  UISETP.NE.AND UP5, UPT, UR46, 0x1, UPT ;  /* 0x000000012e00788c */ /* 0x000fe4000bfa5270 */
[----:B------:R-:W-:-:S02]  /*4140*/  UPRMT UR37, UR10, 0x654, UR37 ;  /* 0x000006540a257896 */ /* 0x000fc40008000025 */
[----:B------:R-:W-:Y:S02]  /*4150*/  USHF.R.U32.HI UR43, URZ, UR45, UR6 ;  /* 0x0000002dff2b7299 */ /* 0x000fe40008011606 */
[----:B------:R-:W-:Y:S02]  /*4160*/  UPRMT UR40, UR10, 0x654, UR33 ;  /* 0x000006540a287896 */ /* 0x000fe40008000021 */
[----:B------:R-:W-:Y:S02]  /*4170*/  UPRMT UR39, UR10, 0x654, UR25 ;  /* 0x000006540a277896 */ /* 0x000fe40008000019 */
[----:B------:R-:W-:Y:S02]  /*4180*/  UPRMT UR38, UR10, 0x654, UR17 ;  /* 0x000006540a267896 */ /* 0x000fe40008000011 */
[----:B---3--:R-:W-:Y:S02]  /*4190*/  USHF.R.U32.HI UR41, URZ, UR49, UR41 ;  /* 0x00000031ff297299 */ /* 0x008fe40008011629 */
[----:B------:R-:W-:-:S11]  /*41a0*/  UISETP.NE.AND UP2, UPT, UR4, 0x1, UPT ;  /* 0x000000010400788c */ /* 0x000fd6000bf45270 */
.L_x_86:
[C---:B------:R-:W-:Y:S02]  /*41b0*/  LEA R12, R14.reuse, UR21, 0x3 ;  /* 0x000000150e0c7c11 */ /* 0x040fe4000f8e18ff */
[----:B------:R-:W-:Y:S02]  /*41c0*/  SHF.L.U32 R9, R13, 0x1f, RZ ;  /* 0x0000001f0d097819 */ /* 0x000fe400000006ff */
[----:B------:R-:W-:Y:S02]  /*41d0*/  LEA R10, R14, UR21, 0x4 ;  /* 0x000000150e0a7c11 */ /* 0x000fe4000f8e20ff */
[----:B--2---:R-:W2:Y:S02]  /*41e0*/  SYNCS.PHASECHK.TRANS64.TRYWAIT P0, [R12+URZ+0xa0], R9 ;  /* 0x0000a0090c0075a7 */ /* 0x004ea400080011ff */
[----:B--2---:R-:W-:Y:S05]  /*41f0*/  @!P0 BRA `(.L_x_76) ;  /* 0x0000005c003c8947 */ /* 0x004fea0003800000 */
.L_x_162:
[----:B--2---:R-:W2:Y:S01]  /*4200*/  LDS.128 R8, [R10+0x130] ;  /* 0x000130000a087984 */ /* 0x004ea20000000c00 */
[----:B------:R-:W-:Y:S01]  /*4210*/  UISETP.GE.AND UP0, UPT, UR42, 0x1, UPT ;  /* 0x000000012a00788c */ /* 0x000fe2000bf06270 */
[----:B------:R-:W-:Y:S01]  /*4220*/  @!PT LDS RZ, [RZ] ;  /* 0x00000000fffff984 */ /* 0x000fe20000000800 */
[----:B------:R-:W-:Y:S01]  /*4230*/  @!PT LDS RZ, [RZ] ;  /* 0x00000000fffff984 */ /* 0x000fe20000000800 */
[----:B------:R-:W-:Y:S01]  /*4240*/  @!PT LDS RZ, [RZ] ;  /* 0x00000000fffff984 */ /* 0x000fe20000000800 */
[----:B------:R-:W-:Y:S01]  /*4250*/  @!PT LDS RZ, [RZ] ;  /* 0x00000000fffff984 */ /* 0x000fe20000000800 */
[----:B------:R3:W-:Y:S06]  /*4260*/  MEMBAR.ALL.CTA ;  /* 0x0000000000007992 */ /* 0x0007ec0000008000 */
[----:B---3--:R-:W3:Y:S01]  /*4270*/  FENCE.VIEW.ASYNC.S ;  /* 0x00000000000073c6 */ /* 0x008ee20000000000 */
[----:B--2---:R-:W-:Y:S11]  /*4280*/  LOP3.LUT P0, RZ, R10, 0x1, RZ, 0xc0, !PT ;  /* 0x000000010aff7812 */ /* 0x004ff6000780c0ff */
[----:B------:R-:W-:Y:S02]  /*4290*/  @!UPT UIADD3 URZ, UPT, UPT, URZ, URZ, URZ ;  /* 0x000000fffffff290 */ /* 0x000fe4000fffe0ff */
[----:B---3--:R-:W-:Y:S01]  /*42a0*/  VOTEU.ANY UP1, P0 ;  /* 0x0000000000ff7886 */ /* 0x008fe20000020100 */
[----:B------:R-:W-:Y:S11]  /*42b0*/  PLOP3.LUT P0, PT, PT, PT, UP1, 0x80, 0x8 ;  /* 0x000000000008781c */ /* 0x000ff60003f0f018 */
[----:B------:R-:W-:Y:S02]  /*42c0*/  @!UPT UIADD3 URZ, UPT, UPT, URZ, URZ, URZ ;  /* 0x000000fffffff290 */ /* 0x000fe4000fffe0ff */
[----:B------:R-:W-:Y:S02]  /*42d0*/  @P0 SHF.R.U32.HI R0, RZ, 0x10, R9 ;  /* 0x00000010ff000819 */ /* 0x000fe40000011609 */
[----:B------:R-:W-:Y:S02]  /*42e0*/  @P0 MOV R6, R8 ;  /* 0x0000000800060202 */ /* 0x000fe40000000f00 */
[----:B------:R-:W-:Y:S01]  /*42f0*/  @P0 R2UR UR4, R0 ;  /* 0x00000000000402ca */ /* 0x000fe200000e0000 */
[----:B------:R-:W-:Y:S01]  /*4300*/  VIADD R0, R12, 0xb0 ;  /* 0x000000b00c007836 */ /* 0x000fe20000000000 */
[----:B------:R-:W-:Y:S02]  /*4310*/  @P0 LOP3.LUT R8, R9, 0xffff, RZ, 0xc0, !PT ;  /* 0x0000ffff09080812 */ /* 0x000fe400078ec0ff */
[----:B------:R-:W-:Y:S02]  /*4320*/  @P0 R2UR UR6, R6 ;  /* 0x00000000060602ca */ /* 0x000fe400000e0000 */
[----:B------:R-:W-:Y:S02]  /*4330*/  PRMT R0, RZ, 0x654, R0 ;  /* 0x00000654ff007816 */ /* 0x000fe40000000000 */
[----:B------:R-:W-:Y:S02]  /*4340*/  @P0 R2UR UR5, R8 ;  /* 0x00000000080502ca */ /* 0x000fe400000e0000 */
[----:B------:R2:W-:Y:S03]  /*4350*/  SYNCS.ARRIVE.TRANS64.RED.A1T0 RZ, [R0+URZ], RZ ;  /* 0x000000ff00ff79a7 */ /* 0x0005e600081004ff */
[----:B------:R-:W-:Y:S04]  /*4360*/  @UP1 UMOV UR29, UR4 ;  /* 0x00000004001d1c82 */ /* 0x000fe80008000000 */
[----:B------:R-:W-:Y:S04]  /*4370*/  @UP1 UMOV UR14, UR6 ;  /* 0x00000006000e1c82 */ /* 0x000fe80008000000 */
[----:B------:R-:W-:Y:S01]  /*4380*/  @UP1 UMOV UR13, UR5 ;  /* 0x00000005000d1c82 */ /* 0x000fe20008000000 */
[----:B------:R-:W-:Y:S05]  /*4390*/  BRA.U !UP0, `(.L_x_77) ;  /* 0x0000000108a47547 */ /* 0x000fea000b800000 */
[----:B------:R-:W-:Y:S02]  /*43a0*/  UIMAD.WIDE.U32 UR18, UR13, UR47, URZ ;  /* 0x0000002f0d1272a5 */ /* 0x000fe4000f8e00ff */
[----:B------:R-:W-:Y:S02]  /*43b0*/  UIMAD.WIDE.U32 UR26, UR14, UR44, URZ ;  /* 0x0000002c0e1a72a5 */ /* 0x000fe4000f8e00ff */
[----:B------:R-:W-:Y:S02]  /*43c0*/  USEL UR4, UR30, UR41, !UP5 ;  /* 0x000000291e047287 */ /* 0x000fe4000e800000 */
[----:B------:R-:W-:Y:S02]  /*43d0*/  USEL UR7, UR31, UR43, !UP6 ;  /* 0x0000002b1f077287 */ /* 0x000fe4000f000000 */
[----:B-1----:R-:W-:Y:S02]  /*43e0*/  UIMAD.WIDE.U32 UR8, UR4, UR22, URZ ;  /* 0x00000016040872a5 */ /* 0x002fe4000f8e00ff */
[----:B------:R-:W-:Y:S01]  /*43f0*/  UIMAD.WIDE.U32 UR10, UR7, UR22, URZ ;  /* 0x00000016070a72a5 */ /* 0x000fe2000f8e00ff */
[----:B------:R-:W-:Y:S02]  /*4400*/  UMOV UR5, UR19 ;  /* 0x0000001300057c82 */ /* 0x000fe40008000000 */
[----:B------:R-:W-:Y:S03]  /*4410*/  USHF.R.U32.HI UR6, URZ, UR49, UR5 ;  /* 0x00000031ff067299 */ /* 0x000fe60008011605 */
[----:B------:R-:W-:Y:S01]  /*4420*/  UMOV UR5, UR27 ;  /* 0x0000001b00057c82 */ /* 0x000fe20008000000 */
[----:B------:R-:W-:Y:S02]  /*4430*/  USEL UR6, UR13, UR6, !UP5 ;  /* 0x000000060d067287 */ /* 0x000fe4000e800000 */
[----:B------:R-:W-:Y:S03]  /*4440*/  USHF.R.U32.HI UR12, URZ, UR45, UR5 ;  /* 0x0000002dff0c7299 */ /* 0x000fe60008011605 */
[----:B------:R-:W-:Y:S02]  /*4450*/  UMOV UR5, UR9 ;  /* 0x0000000900057c82 */ /* 0x000fe40008000000 */
[----:B------:R-:W-:Y:S03]  /*4460*/  @UP4 USHF.R.U32.HI UR4, URZ, UR23, UR5 ;  /* 0x00000017ff044299 */ /* 0x000fe60008011605 */
[----:B------:R-:W-:Y:S01]  /*4470*/  UMOV UR5, UR11 ;  /* 0x0000000b00057c82 */ /* 0x000fe20008000000 */
[----:B------:R-:W-:Y:S02]  /*4480*/  UIMAD UR4, UR42, UR4, URZ ;  /* 0x000000042a0472a4 */ /* 0x000fe4000f8e02ff */
[----:B------:R-:W-:Y:S02]  /*4490*/  @UP4 USHF.R.U32.HI UR7, URZ, UR23, UR5 ;  /* 0x00000017ff074299 */ /* 0x000fe40008011605 */
[----:B------:R-:W-:Y:S02]  /*44a0*/  UIMAD.WIDE.U32 UR10, UR6, UR22, URZ ;  /* 0x00000016060a72a5 */ /* 0x000fe4000f8e00ff */
[----:B------:R-:W-:Y:S02]  /*44b0*/  USEL UR5, UR14, UR12, !UP6 ;  /* 0x0000000c0e057287 */ /* 0x000fe4000f000000 */
[----:B------:R-:W-:Y:S02]  /*44c0*/  UIMAD UR8, UR42, UR7, URZ ;  /* 0x000000072a0872a4 */ /* 0x000fe4000f8e02ff */
[----:B------:R-:W-:Y:S03]  /*44d0*/  UISETP.GE.AND UP0, UPT, UR6, UR4, UPT ;  /* 0x000000040600728c */ /* 0x000fe6000bf06270 */
[----:B------:R-:W-:Y:S01]  /*44e0*/  UMOV UR4, UR11 ;  /* 0x0000000b00047c82 */ /* 0x000fe20008000000 */
[----:B------:R-:W-:Y:S02]  /*44f0*/  UISETP.GE.OR UP0, UPT, UR5, UR8, UP0 ;  /* 0x000000080500728c */ /* 0x000fe40008706670 */
[----:B------:R-:W-:Y:S02]  /*4500*/  USHF.R.U32.HI UR4, URZ, UR23, UR4 ;  /* 0x00000017ff047299 */ /* 0x000fe40008011604 */
[----:B------:R-:W-:Y:S02]  /*4510*/  UIMAD.WIDE.U32 UR8, UR5, UR22, URZ ;  /* 0x00000016050872a5 */ /* 0x000fe4000f8e00ff */
[----:B------:R-:W-:Y:S04]  /*4520*/  USEL UR10, UR6, UR4, !UP4 ;  /* 0x00000004060a7287 */ /* 0x000fe8000e000000 */
[----:B------:R-:W-:Y:S01]  /*4530*/  UIADD3 UR11, UPT, UPT, -UR10, URZ, URZ ;  /* 0x000000ff0a0b7290 */ /* 0x000fe2000fffe1ff */
[----:B------:R-:W-:Y:S02]  /*4540*/  @!UP0 UMOV UR4, UR9 ;  /* 0x0000000900048c82 */ /* 0x000fe40008000000 */
[----:B------:R-:W-:Y:S02]  /*4550*/  @!UP0 USHF.R.U32.HI UR4, URZ, UR23, UR4 ;  /* 0x00000017ff048299 */ /* 0x000fe40008011604 */
[----:B------:R-:W-:Y:S02]  /*4560*/  UIMAD UR8, UR42, UR11, UR6 ;  /* 0x0000000b2a0872a4 */ /* 0x000fe4000f8e0206 */
[----:B------:R-:W-:Y:S04]  /*4570*/  @!UP0 USEL UR4, UR5, UR4, !UP4 ;  /* 0x0000000405048287 */ /* 0x000fe8000e000000 */
[----:B------:R-:W-:Y:S02]  /*4580*/  @!UP0 UIMAD UR8, UR7, UR8, UR4 ;  /* 0x00000008070882a4 */ /* 0x000fe4000f8e0204 */
[----:B------:R-:W-:Y:S02]  /*4590*/  @!UP0 UIADD3 UR9, UPT, UPT, UR10, -UR4, URZ ;  /* 0x800000040a098290 */ /* 0x000fe4000fffe0ff */
[----:B------:R-:W-:Y:S02]  /*45a0*/  UIADD3 UR4, UPT, UPT, -UR5, URZ, URZ ;  /* 0x000000ff05047290 */ /* 0x000fe4000fffe1ff */
[----:B------:R-:W-:Y:S02]  /*45b0*/  UIADD3 UR7, UPT, UPT, -UR6, URZ, URZ ;  /* 0x000000ff06077290 */ /* 0x000fe4000fffe1ff */
[----:B------:R-:W-:Y:S02]  /*45c0*/  @!UP0 UIMAD UR6, UR9, UR42, UR5 ;  /* 0x0000002a090682a4 */ /* 0x000fe4000f8e0205 */
[----:B------:R-:W-:Y:S02]  /*45d0*/  UIMAD UR14, UR15, UR4, UR14 ;  /* 0x000000040f0e72a4 */ /* 0x000fe4000f8e020e */
[----:B------:R-:W-:Y:S01]  /*45e0*/  UIMAD UR13, UR46, UR7, UR13 ;  /* 0x000000072e0d72a4 */ /* 0x000fe2000f8e020d */
[----:B------:R-:W-:Y:S02]  /*45f0*/  @!UP0 UMOV UR5, UR8 ;  /* 0x0000000800058c82 */ /* 0x000fe40008000000 */
[----:B------:R-:W-:Y:S02]  /*4600*/  UIMAD UR14, UR5, UR15, UR14 ;  /* 0x0000000f050e72a4 */ /* 0x000fe4000f8e020e */
[----:B------:R-:W-:Y:S11]  /*4610*/  UIMAD UR13, UR6, UR46, UR13 ;  /* 0x0000002e060d72a4 */ /* 0x000ff6000f8e020d */
[----:B------:R-:W-:Y:S01]  /*4620*/  @!UPT UIADD3 URZ, UPT, UPT, URZ, URZ, URZ ;  /* 0x000000fffffff290 */ /* 0x000fe2000fffe0ff */
.L_x_77:
[----:B------:R-:W3:Y:S01]  /*4630*/  @!UP2 LDCU.128 UR8, c[0x0][0xb10] ;  /* 0x00016200ff08a7ac */ /* 0x000ee20008000c00 */
[C---:B------:R-:W-:Y:S02]  /*4640*/  ISETP.NE.U32.AND P1, PT, R4.reuse, RZ, PT ;  /* 0x000000ff0400720c */ /* 0x040fe40003f25070 */
[----:B------:R-:W-:Y:S02]  /*4650*/  ISETP.NE.U32.AND P0, PT, R4, RZ, PT ;  /* 0x000000ff0400720c */ /* 0x000fe40003f05070 */
[C---:B------:R-:W-:Y:S02]  /*4660*/  ISETP.NE.AND.EX P1, PT, R5.reuse, RZ, PT, P1 ;  /* 0x000000ff0500720c */ /* 0x040fe40003f25310 */
[----:B------:R-:W-:Y:S01]  /*4670*/  ISETP.NE.AND.EX P0, PT, R5, RZ, PT, P0 ;  /* 0x000000ff0500720c */ /* 0x000fe20003f05300 */
[----:B------:R-:W4:Y:S01]  /*4680*/  @!UP2 LDCU UR5, c[0x0][0xb0c] ;  /* 0x00016180ff05a7ac */ /* 0x000f220008000800 */
[----:B------:R-:W-:Y:S01]  /*4690*/  SHF.L.U32 R9, R15, 0x1f, RZ ;  /* 0x0000001f0f097819 */ /* 0x000fe200000006ff */
[----:B------:R-:W-:Y:S02]  /*46a0*/  USHF.L.U32 UR35, UR16, 0x6, URZ ;  /* 0x0000000610237899 */ /* 0x000fe400080006ff */
[----:B------:R-:W-:Y:S02]  /*46b0*/  USHF.L.U32 UR34, UR20, 0x8, URZ ;  /* 0x0000000814227899 */ /* 0x000fe400080006ff */
[----:B---3--:R-:W-:Y:S07]  /*46c0*/  UIMAD.WIDE.U32 UR6, UR14, UR8, URZ ;  /* 0x000000080e0672a5 */ /* 0x008fee000f8e00ff */
[----:B------:R-:W-:Y:S01]  /*46d0*/  @!UP2 UMOV UR4, UR7 ;  /* 0x000000070004ac82 */ /* 0x000fe20008000000 */
[----:B----4-:R-:W-:Y:S02]  /*46e0*/  @!UP2 UISETP.NE.AND UP0, UPT, UR5, 0x1, UPT ;  /* 0x000000010500a88c */ /* 0x010fe4000bf05270 */
[----:B------:R-:W-:Y:S02]  /*46f0*/  @!UP2 USHF.R.U32.HI UR4, URZ, UR9, UR4 ;  /* 0x00000009ff04a299 */ /* 0x000fe40008011604 */
[----:B------:R-:W-:Y:S02]  /*4700*/  UIMAD.WIDE.U32 UR6, UR13, UR11, URZ ;  /* 0x0000000b0d0672a5 */ /* 0x000fe4000f8e00ff */
[----:B------:R-:W-:Y:S02]  /*4710*/  @!UP2 USEL UR8, UR14, UR4, !UP0 ;  /* 0x000000040e08a287 */ /* 0x000fe4000c000000 */
[----:B------:R-:W-:Y:S03]  /*4720*/  @!UP2 UISETP.NE.AND UP0, UPT, UR10, 0x1, UPT ;  /* 0x000000010a00a88c */ /* 0x000fe6000bf05270 */
[----:B------:R-:W-:Y:S02]  /*4730*/  @!UP2 UMOV UR6, UR7 ;  /* 0x000000070006ac82 */ /* 0x000fe40008000000 */
[----:B------:R-:W3:Y:S02]  /*4740*/  @!UP2 LDCU UR4, c[0x0][0xb20] ;  /* 0x00016400ff04a7ac */ /* 0x000ee40008000800 */
[----:B---3--:R-:W-:Y:S04]  /*4750*/  @!UP2 USHF.R.U32.HI UR6, URZ, UR4, UR6 ;  /* 0x00000004ff06a299 */ /* 0x008fe80008011606 */
[----:B------:R-:W-:Y:S04]  /*4760*/  @!UP2 USEL UR6, UR13, UR6, !UP0 ;  /* 0x000000060d06a287 */ /* 0x000fe8000c000000 */
[----:B------:R-:W-:Y:S02]  /*4770*/  @!UP2 UIADD3 UR4, UPT, UPT, -UR8, UR6, URZ ;  /* 0x000000060804a290 */ /* 0x000fe4000fffe1ff */
[----:B------:R-:W-:Y:S02]  /*4780*/  @!UP2 UIADD3 UR6, UPT, UPT, UR8, -UR6, URZ ;  /* 0x800000060806a290 */ /* 0x000fe4000fffe0ff */
[----:B------:R-:W-:Y:S02]  /*4790*/  @!UP2 UIMAD UR14, UR4, UR5, UR14 ;  /* 0x00000005040ea2a4 */ /* 0x000fe4000f8e020e */
[----:B------:R-:W-:Y:S01]  /*47a0*/  @!UP2 UIMAD UR13, UR6, UR10, UR13 ;  /* 0x0000000a060da2a4 */ /* 0x000fe2000f8e020d */
[----:B------:R-:W-:Y:S11]  /*47b0*/  BRA.U UP3, `(.L_x_78) ;  /* 0x0000000103107547 */ /* 0x000ff6000b800000 */
[----:B--2---:R-:W-:Y:S04]  /*47c0*/  MOV R0, UR48 ;  /* 0x0000003000007c02 */ /* 0x004fe80008000f00 */
[----:B------:R-:W-:Y:S04]  /*47d0*/  SHF.L.U32 R11, R0, 0x1f, RZ ;  /* 0x0000001f000b7819 */ /* 0x000fe800000006ff */
[----:B------:R-:W2:Y:S02]  /*47e0*/  SYNCS.PHASECHK.TRANS64.TRYWAIT P2, [UR21+0x98], R11 ;  /* 0x0000980bff0075a7 */ /* 0x000ea40008041115 */
[----:B--2---:R-:W-:Y:S05]  /*47f0*/  @!P2 BRA `(.L_x_79) ;  /* 0x0000005400d0a947 */ /* 0x004fea0003800000 */
.L_x_78:
[----:B------:R-:W-:Y:S05]  /*4800*/  @!P1 BRA `(.L_x_80) ;  /* 0x0000000000309947 */ /* 0x000fea0003800000 */
[----:B------:R-:W-:Y:S01]  /*4810*/  ISETP.NE.U32.AND P1, PT, R2, RZ, PT ;  /* 0x000000ff0200720c */ /* 0x000fe20003f25070 */
[----:B------:R-:W3:Y:S01]  /*4820*/  LDCU.64 UR4, c[0x0][0x358] ;  /* 0x00006b00ff0477ac */ /* 0x000ee20008000a00 */
[----:B------:R-:W-:Y:S02]  /*4830*/  IMAD.MOV.U32 R85, RZ, RZ, 0x1 ;  /* 0x00000001ff557424 */ /* 0x000fe400078e00ff */
[----:B------:R-:W-:Y:S11]  /*4840*/  ISETP.NE.AND.EX P1, PT, R3, RZ, PT, P1 ;  /* 0x000000ff0300720c */ /* 0x000ff60003f25310 */
[----:B------:R-:W-:Y:S02]  /*4850*/  @!UPT UIADD3 URZ, UPT, UPT, URZ, URZ, URZ ;  /* 0x000000fffffff290 */ /* 0x000fe4000fffe0ff */
[----:B--2---:R-:W2:Y:S01]  /*4860*/  @P1 LDC.64 R10, c[0x0][0x888] ;  /* 0x00022200ff0a1b82 */ /* 0x004ea20000000a00 */
[----:B------:R-:W-:Y:S04]  /*4870*/  @P1 IMAD R0, R4, UR36, RZ ;  /* 0x0000002404001c24 */ /* 0x000fe8000f8e02ff */
[----:B--2---:R-:W-:Y:S04]  /*4880*/  @P1 IMAD.WIDE R10, R0, 0x4, R10 ;  /* 0x00000004000a1825 */ /* 0x004fe800078e020a */
[----:B------:R-:W-:Y:S01]  /*4890*/  HFMA2 R0, -RZ, RZ, 0, 5.9604644775390625e-08 ;  /* 0x00000001ff007431 */ /* 0x000fe200000001ff */
[----:B---3-5:R3:W5:Y:S04]  /*48a0*/  @P1 LDG.E R41, desc[UR4][R10.64] ;  /* 0x000000040a291981 */ /* 0x028768000c1e1900 */
[----:B------:R-:W-:Y:S01]  /*48b0*/  @!P1 PRMT R85, R0, 0x7610, R85 ;  /* 0x0000761000559816 */ /* 0x000fe20000000055 */
[----:B---3--:R-:W4:Y:S06]  /*48c0*/  @!P1 LDC R41, c[0x0][0x880] ;  /* 0x00022000ff299b82 */ /* 0x008f2c0000000800 */
.L_x_80:
[----:B----45:R-:W-:Y:S01]  /*48d0*/  @!P0 FSETP.EQ.AND P1, PT, R41, RZ, PT ;  /* 0x000000ff2900820b */ /* 0x030fe20003f22000 */
[----:B------:R-:W-:Y:S01]  /*48e0*/  @!UPT UIADD3 URZ, UPT, UPT, URZ, URZ, URZ ;  /* 0x000000fffffff290 */ /* 0x000fe2000fffe0ff */
[----:B------:R-:W-:Y:S11]  /*48f0*/  @!P0 BRA `(.L_x_81) ;  /* 0x0000000000188947 */ /* 0x000ff60003800000 */
[----:B------:R-:W-:Y:S02]  /*4900*/  LOP3.LUT P0, RZ, R85, 0xff, RZ, 0xc0, !PT ;  /* 0x000000ff55ff7812 */ /* 0x000fe4000780c0ff */
[----:B------:R-:W-:Y:S04]  /*4910*/  ISETP.NE.U32.AND P1, PT, R2, RZ, PT ;  /* 0x000000ff0200720c */ /* 0x000fe80003f25070 */
[----:B------:R-:W-:Y:S04]  /*4920*/  ISETP.NE.AND.EX P1, PT, R3, RZ, PT, P1 ;  /* 0x000000ff0300720c */ /* 0x000fe80003f25310 */
[----:B------:R-:W-:Y:S03]  /*4930*/  PLOP3.LUT P1, PT, P1, PT, PT, 0x8, 0x80 ;  /* 0x000000000080781c */ /* 0x000fe60000f2e170 */
[----:B------:R-:W-:Y:S11]  /*4940*/  @P0 FSETP.EQ.AND P1, PT, R41, RZ, PT ;  /* 0x000000ff2900020b */ /* 0x000ff60003f22000 */
[----:B------:R-:W-:Y:S02]  /*4950*/  @!UPT UIADD3 URZ, UPT, UPT, URZ, URZ, URZ ;  /* 0x000000fffffff290 */ /* 0x000fe4000fffe0ff */
.L_x_81:
[----:B------:R-:W3:Y:S01]  /*4960*/  SYNCS.PHASECHK.TRANS64.TRYWAIT P2, [UR21+0x70], R9 ;  /* 0x00007009ff0075a7 */ /* 0x000ee20008041115 */
[----:B------:R-:W-:Y:S04]  /*4970*/  ELECT P0, URZ, PT ;  /* 0x0000000000ff782f */ /* 0x000fe80003800000 */
[----:B------:R-:W-:Y:S11]  /*4980*/  PLOP3.LUT P1, PT, P1, P0, PT, 0xf2, 0x2f ;  /* 0x00000000002f781c */ /* 0x000ff60000f21e72 */
[----:B------:R-:W-:Y:S02]  /*4990*/  @!UPT UIADD3 URZ, UPT, UPT, URZ, URZ, URZ ;  /* 0x000000fffffff290 */ /* 0x000fe4000fffe0ff */
[----:B------:R-:W-:Y:S05]  /*49a0*/  @!P1 IADD3 R8, P0, PT, R16, 0x580, RZ ;  /* 0x0000058010089810 */ /* 0x000fea0007f1e0ff */
[----:B------:R-:W-:Y:S01]  /*49b0*/  @!P1 IMAD.X R6, RZ, RZ, R17, P0 ;  /* 0x000000ffff069224 */ /* 0x000fe200000e0611 */
[----:B---3--:R-:W-:Y:S07]  /*49c0*/  @!P2 BRA `(.L_x_82) ;  /* 0x000000540074a947 */ /* 0x008fee0003800000 */
.L_x_165:
[----:B------:R-:W-:Y:S01]  /*49d0*/  @!P1 R2UR UR5, R8 ;  /* 0x00000000080592ca */ /* 0x000fe200000e0000 */
[----:B------:R-:W-:Y:S01]  /*49e0*/  VOTEU.ALL UP0, P1 ;  /* 0x0000000000ff7886 */ /* 0x000fe20000800000 */
[----:B------:R-:W-:Y:S01]  /*49f0*/  @!P1 R2UR UR4, R6 ;  /* 0x00000000060492ca */ /* 0x000fe200000e0000 */
[----:B--2---:R-:W-:Y:S01]  /*4a00*/  @!P1 IMAD.MOV.U32 R0, RZ, RZ, 0x1000 ;  /* 0x00001000ff009424 */ /* 0x004fe200078e00ff */
[----:B------:R-:W-:Y:S01]  /*4a10*/  UMOV UR6, 0x0 ;  /* 0x0000000000067882 */ /* 0x000fe20000000000 */
[----:B------:R-:W-:Y:S01]  /*4a20*/  UMOV UR7, 0x10000000 ;  /* 0x1000000000077882 */ /* 0x000fe20000000000 */
[----:B------:R-:W-:Y:S01]  /*4a30*/  @!UP0 UIADD3 UR32, UPT, UPT, UR21, 0x200, URZ ;  /* 0x0000020015208890 */ /* 0x000fe2000fffe0ff */
[----:B------:R-:W-:Y:S01]  /*4a40*/  @!P1 IADD3 R8, P0, PT, R16, 0x580, RZ ;  /* 0x0000058010089810 */ /* 0x000fe20007f1e0ff */
[----:B------:R-:W-:Y:S04]  /*4a50*/  VOTEU.ALL UP0, P1 ;  /* 0x0000000000ff7886 */ /* 0x000fe80000800000 */
[----:B------:R-:W-:Y:S02]  /*4a60*/  @!P1 IMAD.X R6, RZ, RZ, R17, P0 ;  /* 0x000000ffff069224 */ /* 0x000fe400000e0611 */
[----:B------:R-:W-:Y:S02]  /*4a70*/  IMAD.U32 R10, RZ, RZ, UR5 ;  /* 0x00000005ff0a7e24 */ /* 0x000fe4000f8e00ff */
[----:B------:R-:W-:Y:S03]  /*4a80*/  IMAD.U32 R11, RZ, RZ, UR4 ;  /* 0x00000004ff0b7e24 */ /* 0x000fe6000f8e00ff */
[----:B------:R-:W-:Y:S02]  /*4a90*/  @!P1 R2UR UR4, R10 ;  /* 0x000000000a0492ca */ /* 0x000fe400000e0000 */
[----:B------:R-:W-:Y:S11]  /*4aa0*/  @!P1 R2UR UR5, R11 ;  /* 0x000000000b0592ca */ /* 0x000ff600000e0000 */
[----:B------:R-:W-:Y:S02]  /*4ab0*/  @!UPT UIADD3 URZ, UPT, UPT, URZ, URZ, URZ ;  /* 0x000000fffffff290 */ /* 0x000fe4000fffe0ff */
[----:B------:R2:W-:Y:S01]  /*4ac0*/  @!UP0 UTMALDG.3D [UR32], [UR4], desc[UR6] ;  /* 0x00000620040085b4 */ /* 0x0005e20008011000 */
[----:B------:R2:W-:Y:S01]  /*4ad0*/  @!P1 SYNCS.ARRIVE.TRANS64.RED.A0TR RZ, [UR21+0x50], R0 ;  /* 0x00005000ffff99a7 */ /* 0x0005e20008300415 */
[----:B------:R-:W-:Y:S01]  /*4ae0*/  SYNCS.ARRIVE.TRANS64.RED.A1T0 RZ, [UR40], RZ ;  /* 0x000000ffffff79a7 */ /* 0x000fe20008100428 */
[----:B------:R-:W3:Y:S02]  /*4af0*/  SYNCS.PHASECHK.TRANS64.TRYWAIT P2, [UR21+0x78], R9 ;  /* 0x00007809ff0075a7 */ /* 0x000ee40008041115 */
[----:B--23--:R-:W-:Y:S05]  /*4b00*/  @!P2 BRA `(.L_x_83) ;  /* 0x00000054003ca947 */ /* 0x00cfea0003800000 */
.L_x_167:
        /* <DEDUP_REMOVED lines=8> */
[----:B------:R-:W-:Y:S01]  /*4b90*/  @!UP0 UIADD3 UR24, UPT, UPT, UR21, 0x1200, URZ ;  /* 0x0000120015188890 */ /* 0x000fe2000fffe0ff */
[----:B------:R-:W-:Y:S01]  /*4ba0*/  VOTEU.ALL UP0, P1 ;  /* 0x0000000000ff7886 */ /* 0x000fe20000800000 */
[----:B------:R-:W-:Y:S01]  /*4bb0*/  UMOV UR27, UR35 ;  /* 0x00000023001b7c82 */ /* 0x000fe20008000000 */
[----:B------:R-:W-:Y:S02]  /*4bc0*/  UMOV UR28, UR36 ;  /* 0x00000024001c7c82 */ /* 0x000fe40008000000 */
[----:B------:R-:W-:Y:S02]  /*4bd0*/  IMAD.U32 R10, RZ, RZ, UR5 ;  /* 0x00000005ff0a7e24 */ /* 0x000fe4000f8e00ff */
[----:B------:R-:W-:Y:S02]  /*4be0*/  IMAD.U32 R11, RZ, RZ, UR4 ;  /* 0x00000004ff0b7e24 */ /* 0x000fe4000f8e00ff */
[----:B------:R-:W-:Y:S01]  /*4bf0*/  @!P1 IMAD.X R6, RZ, RZ, R17, P0 ;  /* 0x000000ffff069224 */ /* 0x000fe200000e0611 */
        /* <DEDUP_REMOVED lines=8> */
.L_x_169:
[----:B------:R-:W-:Y:S01]  /*4c80*/  @!P1 R2UR UR5, R8 ;  /* 0x00000000080592ca */ /* 0x000fe200000e0000 */
[----:B------:R-:W-:Y:S01]  /*4c90*/  VOTEU.ALL UP0, P1 ;  /* 0x0000000000ff7886 */ /* 0x000fe20000800000 */
[----:B------:R-:W-:Y:S01]  /*4ca0*/  @!P1 R2UR UR4, R6 ;  /* 0x00000000060492ca */ /* 0x000fe200000e0000 */
[----:B--2---:R-:W-:Y:S01]  /*4cb0*/  @!P1 IMAD.MOV.U32 R0, RZ, RZ, 0x1000 ;  /* 0x00001000ff009424 */ /* 0x004fe200078e00ff */
[----:B------:R-:W-:Y:S01]  /*4cc0*/  UMOV UR6, 0x0 ;  /* 0x0000000000067882 */ /* 0x000fe20000000000 */
[----:B------:R-:W-:Y:S01]  /*4cd0*/  UMOV UR7, 0x10000000 ;  /* 0x1000000000077882 */ /* 0x000fe20000000000 */
[----:B------:R-:W-:Y:S01]  /*4ce0*/  @!UP0 UIADD3 UR18, UPT, UPT, UR34, 0x80, URZ ;  /* 0x0000008022128890 */ /* 0x000fe2000fffe0ff */
[----:B------:R-:W-:Y:S01]  /*4cf0*/  VIADD R14, R14, 0x1 ;  /* 0x000000010e0e7836 */ /* 0x000fe20000000000 */
[----:B------:R-:W-:Y:S01]  /*4d00*/  @!UP0 UIADD3 UR16, UPT, UPT, UR21, 0x2200, URZ ;  /* 0x0000220015108890 */ /* 0x000fe2000fffe0ff */
[----:B------:R-:W-:Y:S01]  /*4d10*/  VOTEU.ALL UP0, P1 ;  /* 0x0000000000ff7886 */ /* 0x000fe20000800000 */
[----:B------:R-:W-:Y:S01]  /*4d20*/  UMOV UR19, UR35 ;  /* 0x0000002300137c82 */ /* 0x000fe20008000000 */
[----:B------:R-:W-:Y:S02]  /*4d30*/  UMOV UR20, UR36 ;  /* 0x0000002400147c82 */ /* 0x000fe40008000000 */
        /* <DEDUP_REMOVED lines=10> */
.L_x_171:
[----:B------:R-:W-:Y:S01]  /*4de0*/  @!P1 IADD3 R6, P0, PT, R16, 0x580, RZ ;  /* 0x0000058010069810 */ /* 0x000fe20007f1e0ff */
[----:B------:R-:W-:Y:S01]  /*4df0*/  VOTEU.ALL UP0, P1 ;  /* 0x0000000000ff7886 */ /* 0x000fe20000800000 */
[----:B------:R-:W-:Y:S01]  /*4e00*/  UMOV UR6, 0x0 ;  /* 0x0000000000067882 */ /* 0x000fe20000000000 */
[----:B------:R-:W-:Y:S01]  /*4e10*/  UMOV UR7, 0x10000000 ;  /* 0x1000000000077882 */ /* 0x000fe20000000000 */
[----:B------:R-:W-:Y:S01]  /*4e20*/  @!P1 R2UR UR5, R6 ;  /* 0x00000000060592ca */ /* 0x000fe200000e0000 */
[----:B--2---:R-:W-:Y:S01]  /*4e30*/  @!P1 IMAD.X R0, RZ, RZ, R17, P0 ;  /* 0x000000ffff009224 */ /* 0x004fe200000e0611 */
[----:B------:R-:W-:Y:S01]  /*4e40*/  @!UP0 UIADD3 UR10, UPT, UPT, UR34, 0xc0, URZ ;  /* 0x000000c0220a8890 */ /* 0x000fe2000fffe0ff */
[----:B------:R-:W-:Y:S01]  /*4e50*/  R2UR UR16, R87 ;  /* 0x00000000571072ca */ /* 0x000fe200000e0000 */
[----:B------:R-:W-:Y:S01]  /*4e60*/  @!UP0 UIADD3 UR8, UPT, UPT, UR21, 0x3200, URZ ;  /* 0x0000320015088890 */ /* 0x000fe2000fffe0ff */
[----:B------:R-:W-:Y:S01]  /*4e70*/  ISETP.NE.AND P0, PT, R14, 0x2, PT ;  /* 0x000000020e00780c */ /* 0x000fe20003f05270 */
[----:B------:R-:W-:Y:S01]  /*4e80*/  @!UP0 UIADD3 UR9, UPT, UPT, UR21, 0x68, URZ ;  /* 0x0000006815098890 */ /* 0x000fe2000fffe0ff */
[----:B------:R-:W-:Y:S01]  /*4e90*/  @!P1 R2UR UR4, R0 ;  /* 0x00000000000492ca */ /* 0x000fe200000e0000 */
[----:B------:R-:W-:Y:S01]  /*4ea0*/  VOTEU.ALL UP0, P1 ;  /* 0x0000000000ff7886 */ /* 0x000fe20000800000 */
[----:B------:R-:W-:Y:S01]  /*4eb0*/  UMOV UR11, UR35 ;  /* 0x00000023000b7c82 */ /* 0x000fe20008000000 */
[----:B------:R-:W-:Y:S01]  /*4ec0*/  UMOV UR12, UR36 ;  /* 0x00000024000c7c82 */ /* 0x000fe20008000000 */
[----:B------:R-:W-:Y:S01]  /*4ed0*/  SEL R0, RZ, 0x1, P0 ;  /* 0x00000001ff007807 */ /* 0x000fe20000000000 */
[----:B------:R-:W-:Y:S01]  /*4ee0*/  UIADD3 UR20, UPT, UPT, UR13, UR59, URZ ;  /* 0x0000003b0d147290 */ /* 0x000fe2000fffe0ff */
[----:B------:R-:W-:Y:S01]  /*4ef0*/  IMAD.U32 R8, RZ, RZ, UR5 ;  /* 0x00000005ff087e24 */ /* 0x000fe2000f8e00ff */
[----:B------:R-:W-:Y:S01]  /*4f00*/  LOP3.LUT R15, R15, 0x1, RZ, 0x3c, !PT ;  /* 0x000000010f0f7812 */ /* 0x000fe200078e3cff */
[----:B------:R-:W-:Y:S01]  /*4f10*/  UPLOP3.LUT UP3, UPT, UPT, UPT, UPT, 0x80, 0x8 ;  /* 0x000000000008789c */ /* 0x000fe20003f6f070 */
[----:B------:R-:W-:Y:S01]  /*4f20*/  LOP3.LUT R13, R13, R0, RZ, 0x3c, !PT ;  /* 0x000000000d0d7212 */ /* 0x000fe200078e3cff */
[----:B------:R-:W-:Y:S01]  /*4f30*/  UIADD3 UR16, UPT, UPT, UR14, UR16, URZ ;  /* 0x000000100e107290 */ /* 0x000fe2000fffe0ff */
[----:B------:R-:W-:Y:S01]  /*4f40*/  SEL R14, R14, RZ, P0 ;  /* 0x000000ff0e0e7207 */ /* 0x000fe20000000000 */
[----:B------:R-:W-:Y:S01]  /*4f50*/  UMOV UR36, UR29 ;  /* 0x0000001d00247c82 */ /* 0x000fe20008000000 */
[----:B------:R-:W-:Y:S01]  /*4f60*/  IMAD.U32 R9, RZ, RZ, UR4 ;  /* 0x00000004ff097e24 */ /* 0x000fe2000f8e00ff */
[----:B------:R-:W-:Y:S04]  /*4f70*/  @!P1 R2UR UR4, R8 ;  /* 0x00000000080492ca */ /* 0x000fe800000e0000 */
[----:B------:R-:W-:Y:S11]  /*4f80*/  @!P1 R2UR UR5, R9 ;  /* 0x00000000090592ca */ /* 0x000ff600000e0000 */
[----:B------:R-:W-:Y:S02]  /*4f90*/  @!UPT UIADD3 URZ, UPT, UPT, URZ, URZ, URZ ;  /* 0x000000fffffff290 */ /* 0x000fe4000fffe0ff */
[----:B------:R2:W-:Y:S01]  /*4fa0*/  @!UP0 UTMALDG.3D [UR8], [UR4], desc[UR6] ;  /* 0x00000608040085b4 */ /* 0x0005e20008011000 */
[----:B------:R2:W-:Y:S01]  /*4fb0*/  @!P1 SYNCS.ARRIVE.TRANS64.RED.A0TR RZ, [UR21+0x68], R7 ;  /* 0x00006807ffff99a7 */ /* 0x0005e20008300415 */
[----:B------:R-:W-:Y:S01]  /*4fc0*/  SYNCS.ARRIVE.TRANS64.RED.A1T0 RZ, [UR37], RZ ;  /* 0x000000ffffff79a7 */ /* 0x000fe20008100425 */
[----:B------:R-:W-:Y:S05]  /*4fd0*/  BRA.U UP1, `(.L_x_86) ;  /* 0xfffffff101747547 */ /* 0x000fea000b83ffff */
[----:B------:R-:W-:-:S04]  /*4fe0*/  SHF.L.U32 R3, R15, 0x1f, RZ ;  /* 0x0000001f0f037819 */ /* 0x000fc800000006ff */
[----:B------:R-:W3:Y:S02]  /*4ff0*/  SYNCS.PHASECHK.TRANS64.TRYWAIT P0, [UR21+0x70], R3 ;  /* 0x00007003ff0075a7 */ /* 0x000ee40008001115 */
[----:B---3--:R-:W-:Y:S05]  /*5000*/  @!P0 BRA `(.L_x_87) ;  /* 0x0000005000448947 */ /* 0x008fea0003800000 */
.L_x_173:
[----:B------:R-:W4:Y:S02]  /*5010*/  SYNCS.PHASECHK.TRANS64.TRYWAIT P0, [UR21+0x78], R3 ;  /* 0x00007803ff0075a7 */ /* 0x000f240008001115 */
[----:B----4-:R-:W-:Y:S05]  /*5020*/  @!P0 BRA `(.L_x_88) ;  /* 0x0000005000548947 */ /* 0x010fea0003800000 */
.L_x_175:
[----:B------:R-:W4:Y:S02]  /*5030*/  SYNCS.PHASECHK.TRANS64.TRYWAIT P0, [UR21+0x80], R3 ;  /* 0x00008003ff0075a7 */ /* 0x000f240008001115 */
[----:B----4-:R-:W-:Y:S05]  /*5040*/  @!P0 BRA `(.L_x_89) ;  /* 0x0000005000648947 */ /* 0x010fea0003800000 */
.L_x_177:
[----:B---3--:R-:W-:-:S07]  /*5050*/  MOV R0, UR21 ;  /* 0x0000001500007c02 */ /* 0x008fce0008000f00 */
.L_x_90:
[----:B---3--:R-:W-:-:S04]  /*5060*/  SHF.L.U32 R3, R15, 0x1f, RZ ;  /* 0x0000001f0f037819 */ /* 0x008fc800000006ff */
[----:B------:R3:W4:Y:S03]  /*5070*/  SYNCS.PHASECHK.TRANS64.TRYWAIT P0, [R0+URZ+0x88], R3 ;  /* 0x00008803000075a7 */ /* 0x00072600080011ff */
[----:B----4-:R-:W-:Y:S05]  /*5080*/  @!P0 NANOSLEEP.SYNCS 0x989680 ;  /* 0x009896800000895d */ /* 0x010fea0003900000 */
[----:B------:R-:W4:Y:S02]  /*5090*/  @!P0 SYNCS.PHASECHK.TRANS64 P0, [R0+URZ+0x88], R3 ;  /* 0x00008803000085a7 */ /* 0x000f2400080010ff */
[----:B-12-4-:R-:W-:Y:S05]  /*50a0*/  @P0 EXIT ;  /* 0x000000000000094d */ /* 0x016fea0003800000 */
[----:B------:R-:W-:Y:S05]  /*50b0*/  BRA `(.L_x_90) ;  /* 0xfffffffc00e87947 */ /* 0x000fea000383ffff */
.L_x_75:
[----:B------:R-:W-:-:S06]  /*50c0*/  UISETP.GE.AND UP0, UPT, UR17, 0x4, UPT ;  /* 0x000000041100788c */ /* 0x000fcc000bf06270 */
[----:B------:R-:W-:-:S13]  /*50d0*/  PLOP3.LUT P0, PT, PT, PT, UP0, 0x80, 0x8 ;  /* 0x000000000008781c */ /* 0x000fda0003f0f008 */
[----:B------:R-:W-:Y:S05]  /*50e0*/  @!P0 EXIT ;  /* 0x000000000000894d */ /* 0x000fea0003800000 */
[----:B------:R-:W1:Y:S08]  /*50f0*/  S2UR UR4, SR_CgaCtaId ;  /* 0x00000000000479c3 */ /* 0x000e700000008800 */
[----:B------:R-:W-:Y:S01]  /*5100*/  BAR.SYNC.DEFER_BLOCKING 0x6, 0xa0 ;  /* 0x0182800000007b1d */ /* 0x000fe20000010000 */
[C---:B------:R-:W-:Y:S01]  /*5110*/  IMAD.SHL.U32 R7, R95.reuse, 0x40, RZ ;  /* 0x000000405f077824 */ /* 0x040fe200078e00ff */
[C---:B------:R-:W-:Y:S01]  /*5120*/  LOP3.LUT R97, R95.reuse, 0x60, RZ, 0xc0, !PT ;  /* 0x000000605f617812 */ /* 0x040fe200078ec0ff */
[----:B------:R-:W-:-:S02]  /*5130*/  IMAD.SHL.U32 R4, R95, 0x20, RZ ;  /* 0x000000205f047824 */ /* 0x000fc400078e00ff */
[----:B------:R-:W-:Y:S02]  /*5140*/  HFMA2 R36, -RZ, RZ, 0, 0 ;  /* 0x00000000ff247431 */ /* 0x000fe400000001ff */
[----:B------:R-:W-:Y:S01]  /*5150*/  IMAD.SHL.U32 R6, R95, 0x2, RZ ;  /* 0x000000025f067824 */ /* 0x000fe200078e00ff */
[----:B------:R-:W-:Y:S01]  /*5160*/  UMOV UR44, 0x400 ;  /* 0x00000400002c7882 */ /* 0x000fe20000000000 */
[----:B------:R-:W2:Y:S01]  /*5170*/  LDC.64 R82, c[0x0][0x8b0] ;  /* 0x00022c00ff527b82 */ /* 0x000ea20000000a00 */
[----:B------:R-:W-:Y:S01]  /*5180*/  LOP3.LUT R5, R7, 0x180, RZ, 0xc0, !PT ;  /* 0x0000018007057812 */ /* 0x000fe200078ec0ff */
[----:B------:R-:W-:Y:S01]  /*5190*/  IMAD.U32 R37, R95, 0x10000, RZ ;  /* 0x000100005f257824 */ /* 0x000fe200078e00ff */
[----:B------:R-:W-:Y:S01]  /*51a0*/  LOP3.LUT R4, R4, 0xc00, RZ, 0xc0, !PT ;  /* 0x00000c0004047812 */ /* 0x000fe200078ec0ff */
[----:B------:R-:W-:Y:S01]  /*51b0*/  IMAD.MOV.U32 R94, RZ, RZ, RZ ;  /* 0x000000ffff5e7224 */ /* 0x000fe200078e00ff */
[----:B------:R-:W-:Y:S01]  /*51c0*/  LOP3.LUT R6, R5, 0x20, R6, 0xf8, !PT ;  /* 0x0000002005067812 */ /* 0x000fe200078ef806 */
[----:B------:R-:W-:Y:S01]  /*51d0*/  IMAD.SHL.U32 R5, R95, 0x8, RZ ;  /* 0x000000085f057824 */ /* 0x000fe200078e00ff */
[----:B------:R-:W-:Y:S01]  /*51e0*/  LOP3.LUT R4, R4, 0x40, R7, 0xf8, !PT ;  /* 0x0000004004047812 */ /* 0x000fe200078ef807 */
[----:B------:R-:W3:Y:S01]  /*51f0*/  LDC.64 R80, c[0x0][0x8a8] ;  /* 0x00022a00ff507b82 */ /* 0x000ee20000000a00 */
[----:B------:R-:W-:Y:S01]  /*5200*/  LOP3.LUT R37, R37, 0x600000, RZ, 0xc0, !PT ;  /* 0x0060000025257812 */ /* 0x000fe200078ec0ff */
[----:B------:R-:W-:Y:S01]  /*5210*/  IMAD.MOV.U32 R89, RZ, RZ, RZ ;  /* 0x000000ffff597224 */ /* 0x000fe200078e00ff */
[----:B------:R-:W-:-:S02]  /*5220*/  LOP3.LUT R95, R95, 0x2, RZ, 0xc0, !PT ;  /* 0x000000025f5f7812 */ /* 0x000fc400078ec0ff */
[----:B------:R-:W-:Y:S02]  /*5230*/  CS2R R92, SRZ ;  /* 0x00000000005c7805 */ /* 0x000fe4000001ff00 */
[----:B------:R-:W-:Y:S01]  /*5240*/  LOP3.LUT R5, R6, 0x30, R5, 0x78, !PT ;  /* 0x0000003006057812 */ /* 0x000fe200078e7805 */
[----:B------:R-:W4:Y:S01]  /*5250*/  LDCU UR57, c[0x0][0x370] ;  /* 0x00006e00ff3977ac */ /* 0x000f220008000800 */
[----:B------:R-:W-:Y:S01]  /*5260*/  LOP3.LUT R4, R4, 0x200, R7, 0xf8, !PT ;  /* 0x0000020004047812 */ /* 0x000fe200078ef807 */
[----:B------:R-:W-:Y:S01]  /*5270*/  IMAD.MOV R90, RZ, RZ, -R95 ;  /* 0x000000ffff5a7224 */ /* 0x000fe200078e0a5f */
[----:B------:R-:W-:Y:S01]  /*5280*/  MOV R91, RZ ;  /* 0x000000ff005b7202 */ /* 0x000fe20000000f00 */
[----:B-1----:R-:W-:Y:S01]  /*5290*/  ULEA UR44, UR4, UR44, 0x18 ;  /* 0x0000002c042c7291 */ /* 0x002fe2000f8ec0ff */
[----:B------:R-:W-:Y:S01]  /*52a0*/  LOP3.LUT R84, R4, R5, RZ, 0xfc, !PT ;  /* 0x0000000504547212 */ /* 0x000fe200078efcff */
[----:B------:R-:W1:Y:S02]  /*52b0*/  LDCU.64 UR62, c[0x0][0x348] ;  /* 0x00006900ff3e77ac */ /* 0x000e640008000a00 */
[----:B------:R-:W-:-:S02]  /*52c0*/  UIADD3 UR4, UPT, UPT, UR44, 0x4200, URZ ;  /* 0x000042002c047890 */ /* 0x000fc4000fffe0ff */
[----:B------:R-:W-:-:S03]  /*52d0*/  UIADD3 UR5, UPT, UPT, UR44, 0x200, URZ ;  /* 0x000002002c057890 */ /* 0x000fc6000fffe0ff */
[----:B------:R-:W4:Y:S01]  /*52e0*/  LDS R0, [UR44+0x150] ;  /* 0x0001502cff007984 */ /* 0x000f220008000800 */
[----:B------:R-:W1:Y:S01]  /*52f0*/  LDCU UR43, c[0x0][0xb0c] ;  /* 0x00016180ff2b77ac */ /* 0x000e620008000800 */
[----:B------:R-:W-:Y:S02]  /*5300*/  IMAD.U32 R96, RZ, RZ, UR4 ;  /* 0x00000004ff607e24 */ /* 0x000fe4000f8e00ff */
[----:B------:R-:W-:Y:S01]  /*5310*/  IMAD.U32 R98, RZ, RZ, UR5 ;  /* 0x00000005ff627e24 */ /* 0x000fe2000f8e00ff */
[----:B------:R-:W1:Y:S01]  /*5320*/  LDCU UR39, c[0x0][0xb30] ;  /* 0x00016600ff2777ac */ /* 0x000e620008000800 */
[----:B------:R-:W1:Y:S01]  /*5330*/  LDCU.64 UR46, c[0x0][0x888] ;  /* 0x00011100ff2e77ac */ /* 0x000e620008000a00 */
[----:B------:R-:W1:Y:S01]  /*5340*/  LDCU.64 UR40, c[0x0][0xb28] ;  /* 0x00016500ff2877ac */ /* 0x000e620008000a00 */
[----:B------:R-:W1:Y:S01]  /*5350*/  LDCU.64 UR60, c[0x0][0x890] ;  /* 0x00011200ff3c77ac */ /* 0x000e620008000a00 */
[----:B------:R-:W1:Y:S01]  /*5360*/  LDCU.128 UR52, c[0x0][0xb10] ;  /* 0x00016200ff3477ac */ /* 0x000e620008000c00 */
[----:B------:R-:W1:Y:S02]  /*5370*/  LDCU UR56, c[0x0][0x374] ;  /* 0x00006e80ff3877ac */ /* 0x000e640008000800 */
[----:B-1234-:R-:W-:-:S07]  /*5380*/  IMAD.IADD R37, R0, 0x1, R37 ;  /* 0x0000000100257824 */ /* 0x01efce00078e0225 */
.L_x_132:
[C---:B------:R-:W-:Y:S02]  /*5390*/  LEA R3, R89.reuse, UR44, 0x3 ;  /* 0x0000002c59037c11 */ /* 0x040fe4000f8e18ff */
[----:B------:R-:W-:Y:S02]  /*53a0*/  SHF.L.U32 R0, R92, 0x1f, RZ ;  /* 0x0000001f5c007819 */ /* 0x000fe400000006ff */
[----:B------:R-:W-:Y:S02]  /*53b0*/  LEA R5, R89, UR44, 0x4 ;  /* 0x0000002c59057c11 */ /* 0x000fe4000f8e20ff */
[----:B-1----:R-:W1:Y:S02]  /*53c0*/  SYNCS.PHASECHK.TRANS64.TRYWAIT P0, [R3+URZ+0xa0], R0 ;  /* 0x0000a000030075a7 */ /* 0x002e6400080011ff */
[----:B-1----:R-:W-:Y:S05]  /*53d0*/  @!P0 BRA `(.L_x_91) ;  /* 0x0000004c00988947 */ /* 0x002fea0003800000 */
.L_x_178:
        /* <DEDUP_REMOVED lines=11> */
[----:B------:R-:W-:Y:S01]  /*5490*/  PLOP3.LUT P0, PT, PT, PT, UP1, 0x80, 0x8 ;  /* 0x000000000008781c */ /* 0x000fe20003f0f018 */
[----:B------:R-:W-:Y:S11]  /*54a0*/  UP2UR UR45, UPR, URZ, 0x2 ;  /* 0x00000002ff2d7883 */ /* 0x000ff60008000000 */
[----:B------:R-:W-:Y:S01]  /*54b0*/  @!UPT UIADD3 URZ, UPT, UPT, URZ, URZ, URZ ;  /* 0x000000fffffff290 */ /* 0x000fe2000fffe0ff */
[----:B-1----:R-:W-:Y:S02]  /*54c0*/  @P0 SHF.R.U32.HI R0, RZ, 0x10, R5 ;  /* 0x00000010ff000819 */ /* 0x002fe40000011605 */
        /* <DEDUP_REMOVED lines=12> */
[----:B------:R-:W2:Y:S01]  /*5590*/  LDCU UR12, c[0x0][0xb20] ;  /* 0x00016400ff0c77ac */ /* 0x000ea20008000800 */
[----:B------:R-:W-:Y:S02]  /*55a0*/  UIMAD.WIDE.U32 UR4, UR56, UR55, URZ ;  /* 0x00000037380472a5 */ /* 0x000fe4000f8e00ff */
[----:B------:R-:W-:Y:S02]  /*55b0*/  UIMAD.WIDE.U32 UR6, UR57, UR52, URZ ;  /* 0x00000034390672a5 */ /* 0x000fe4000f8e00ff */
[----:B------:R-:W-:Y:S02]  /*55c0*/  UISETP.NE.AND UP0, UPT, UR54, 0x1, UPT ;  /* 0x000000013600788c */ /* 0x000fe4000bf05270 */
[----:B------:R-:W-:Y:S02]  /*55d0*/  UIMAD.WIDE.U32 UR8, UR37, UR55, URZ ;  /* 0x00000037250872a5 */ /* 0x000fe4000f8e00ff */
[----:B------:R-:W-:Y:S02]  /*55e0*/  UIMAD.WIDE.U32 UR10, UR38, UR52, URZ ;  /* 0x00000034260a72a5 */ /* 0x000fe4000f8e00ff */
[----:B------:R-:W-:Y:S02]  /*55f0*/  UISETP.NE.AND UP1, UPT, UR43, 0x1, UPT ;  /* 0x000000012b00788c */ /* 0x000fe4000bf25270 */
[----:B------:R-:W-:Y:S01]  /*5600*/  UISETP.NE.AND UP2, UPT, UR42, 0x1, UPT ;  /* 0x000000012a00788c */ /* 0x000fe2000bf45270 */
[----:B------:R-:W-:Y:S02]  /*5610*/  UMOV UR4, UR5 ;  /* 0x0000000500047c82 */ /* 0x000fe40008000000 */
[----:B--2---:R-:W-:Y:S03]  /*5620*/  USHF.R.U32.HI UR5, URZ, UR12, UR4 ;  /* 0x0000000cff057299 */ /* 0x004fe60008011604 */
[----:B------:R-:W-:Y:S02]  /*5630*/  UMOV UR4, UR7 ;  /* 0x0000000700047c82 */ /* 0x000fe40008000000 */
[----:B------:R-:W-:Y:S02]  /*5640*/  USHF.R.U32.HI UR7, URZ, UR53, UR4 ;  /* 0x00000035ff077299 */ /* 0x000fe40008011604 */
[----:B------:R-:W-:Y:S02]  /*5650*/  USEL UR4, UR56, UR5, !UP0 ;  /* 0x0000000538047287 */ /* 0x000fe4000c000000 */
[----:B------:R-:W-:Y:S01]  /*5660*/  USEL UR7, UR57, UR7, !UP1 ;  /* 0x0000000739077287 */ /* 0x000fe2000c800000 */
[----:B------:R-:W-:Y:S01]  /*5670*/  UMOV UR5, UR9 ;  /* 0x0000000900057c82 */ /* 0x000fe20008000000 */
[----:B------:R-:W-:Y:S02]  /*5680*/  UIMAD.WIDE.U32 UR8, UR4, UR40, URZ ;  /* 0x00000028040872a5 */ /* 0x000fe4000f8e00ff */
[----:B------:R-:W-:Y:S03]  /*5690*/  USHF.R.U32.HI UR6, URZ, UR12, UR5 ;  /* 0x0000000cff067299 */ /* 0x000fe60008011605 */
[----:B------:R-:W-:Y:S01]  /*56a0*/  UMOV UR5, UR11 ;  /* 0x0000000b00057c82 */ /* 0x000fe20008000000 */
[----:B------:R-:W-:Y:S02]  /*56b0*/  UIMAD.WIDE.U32 UR10, UR7, UR40, URZ ;  /* 0x00000028070a72a5 */ /* 0x000fe4000f8e00ff */
[----:B------:R-:W-:Y:S02]  /*56c0*/  USHF.R.U32.HI UR12, URZ, UR53, UR5 ;  /* 0x00000035ff0c7299 */ /* 0x000fe40008011605 */
[----:B------:R-:W-:Y:S01]  /*56d0*/  USEL UR6, UR37, UR6, !UP0 ;  /* 0x0000000625067287 */ /* 0x000fe2000c000000 */
[----:B------:R-:W-:Y:S02]  /*56e0*/  UMOV UR5, UR9 ;  /* 0x0000000900057c82 */ /* 0x000fe40008000000 */
[----:B------:R-:W-:Y:S01]  /*56f0*/  UMOV UR10, UR11 ;  /* 0x0000000b000a7c82 */ /* 0x000fe20008000000 */
[----:B------:R-:W-:Y:S02]  /*5700*/  @UP2 USHF.R.U32.HI UR4, URZ, UR41, UR5 ;  /* 0x00000029ff042299 */ /* 0x000fe40008011605 */
[----:B------:R-:W-:Y:S02]  /*5710*/  @UP2 USHF.R.U32.HI UR7, URZ, UR41, UR10 ;  /* 0x00000029ff072299 */ /* 0x000fe4000801160a */
[----:B------:R-:W-:Y:S02]  /*5720*/  UIMAD UR4, UR42, UR4, URZ ;  /* 0x000000042a0472a4 */ /* 0x000fe4000f8e02ff */
        /* <DEDUP_REMOVED lines=8> */
[----:B------:R-:W-:Y:S02]  /*57b0*/  USEL UR11, UR6, UR4, !UP2 ;  /* 0x00000004060b7287 */ /* 0x000fe4000d000000 */
[----:B------:R-:W-:Y:S02]  /*57c0*/  UIADD3 UR8, UPT, UPT, -UR5, URZ, URZ ;  /* 0x000000ff05087290 */ /* 0x000fe4000fffe1ff */
[----:B------:R-:W-:Y:S01]  /*57d0*/  UIADD3 UR10, UPT, UPT, -UR11, URZ, URZ ;  /* 0x000000ff0b0a7290 */ /* 0x000fe2000fffe1ff */
[----:B------:R-:W-:Y:S01]  /*57e0*/  @!UP0 UMOV UR4, UR9 ;  /* 0x0000000900048c82 */ /* 0x000fe20008000000 */
[----:B------:R-:W-:Y:S02]  /*57f0*/  UIADD3 UR9, UPT, UPT, -UR6, URZ, URZ ;  /* 0x000000ff06097290 */ /* 0x000fe4000fffe1ff */
[----:B------:R-:W-:Y:S02]  /*5800*/  @!UP0 USHF.R.U32.HI UR4, URZ, UR41, UR4 ;  /* 0x00000029ff048299 */ /* 0x000fe40008011604 */
[----:B------:R-:W-:Y:S02]  /*5810*/  UIMAD UR10, UR42, UR10, UR6 ;  /* 0x0000000a2a0a72a4 */ /* 0x000fe4000f8e0206 */
[----:B------:R-:W-:Y:S04]  /*5820*/  @!UP0 USEL UR4, UR5, UR4, !UP2 ;  /* 0x0000000405048287 */ /* 0x000fe8000d000000 */
[----:B------:R-:W-:Y:S02]  /*5830*/  @!UP0 UIMAD UR10, UR7, UR10, UR4 ;  /* 0x0000000a070a82a4 */ /* 0x000fe4000f8e0204 */
[----:B------:R-:W-:Y:S02]  /*5840*/  @!UP0 UIADD3 UR11, UPT, UPT, UR11, -UR4, URZ ;  /* 0x800000040b0b8290 */ /* 0x000fe4000fffe0ff */
[----:B------:R-:W-:Y:S02]  /*5850*/  UIMAD UR7, UR43, UR8, UR38 ;  /* 0x000000082b0772a4 */ /* 0x000fe4000f8e0226 */
[----:B------:R-:W-:Y:S02]  /*5860*/  @!UP0 UIMAD UR6, UR11, UR42, UR5 ;  /* 0x0000002a0b0682a4 */ /* 0x000fe4000f8e0205 */
[----:B------:R-:W-:Y:S01]  /*5870*/  UIMAD UR4, UR54, UR9, UR37 ;  /* 0x00000009360472a4 */ /* 0x000fe2000f8e0225 */
[----:B------:R-:W-:Y:S02]  /*5880*/  @!UP0 UMOV UR5, UR10 ;  /* 0x0000000a00058c82 */ /* 0x000fe40008000000 */
[----:B------:R-:W-:Y:S02]  /*5890*/  UIMAD UR38, UR5, UR43, UR7 ;  /* 0x0000002b052672a4 */ /* 0x000fe4000f8e0207 */
[----:B------:R-:W-:Y:S11]  /*58a0*/  UIMAD UR37, UR6, UR54, UR4 ;  /* 0x00000036062572a4 */ /* 0x000ff6000f8e0204 */
[----:B------:R-:W-:Y:S01]  /*58b0*/  @!UPT UIADD3 URZ, UPT, UPT, URZ, URZ, URZ ;  /* 0x000000fffffff290 */ /* 0x000fe2000fffe0ff */
.L_x_92:
[----:B------:R-:W-:Y:S01]  /*58c0*/  UISETP.NE.AND UP0, UPT, UR39, 0x1, UPT ;  /* 0x000000012700788c */ /* 0x000fe2000bf05270 */
[----:B------:R-:W-:Y:S01]  /*58d0*/  IADD3 R89, PT, PT, R89, 0x1, RZ ;  /* 0x0000000159597810 */ /* 0x000fe20007ffe0ff */
[----:B------:R-:W-:Y:S02]  /*58e0*/  UIADD3 UR11, UPT, UPT, UR44, 0x200, URZ ;  /* 0x000002002c0b7890 */ /* 0x000fe4000fffe0ff */
[----:B------:R-:W-:Y:S02]  /*58f0*/  USHF.L.U32 UR50, UR16, 0x6, URZ ;  /* 0x0000000610327899 */ /* 0x000fe400080006ff */
[----:B------:R-:W-:Y:S05]  /*5900*/  USHF.L.U32 UR49, UR20, 0x8, URZ ;  /* 0x0000000814317899 */ /* 0x000fea00080006ff */
[----:B------:R-:W2:Y:S01]  /*5910*/  @!UP0 LDCU.128 UR12, c[0x0][0xb10] ;  /* 0x00016200ff0c87ac */ /* 0x000ea20008000c00 */
[----:B------:R-:W3:Y:S01]  /*5920*/  @!UP0 LDCU UR5, c[0x0][0xb0c] ;  /* 0x00016180ff0587ac */ /* 0x000ee20008000800 */
[----:B------:R-:W4:Y:S01]  /*5930*/  @!UP0 LDCU UR10, c[0x0][0xb20] ;  /* 0x00016400ff0a87ac */ /* 0x000f220008000800 */
[----:B--2---:R-:W-:Y:S02]  /*5940*/  UIMAD.WIDE.U32 UR8, UR38, UR12, URZ ;  /* 0x0000000c260872a5 */ /* 0x004fe4000f8e00ff */
[----:B------:R-:W-:Y:S02]  /*5950*/  UIMAD.WIDE.U32 UR6, UR37, UR15, URZ ;  /* 0x0000000f250672a5 */ /* 0x000fe4000f8e00ff */
[----:B------:R-:W-:Y:S03]  /*5960*/  @!UP0 UISETP.NE.AND UP1, UPT, UR14, 0x1, UPT ;  /* 0x000000010e00888c */ /* 0x000fe6000bf25270 */
[----:B------:R-:W-:Y:S01]  /*5970*/  @!UP0 UMOV UR4, UR9 ;  /* 0x0000000900048c82 */ /* 0x000fe20008000000 */
[----:B---3--:R-:W-:Y:S02]  /*5980*/  @!UP0 UISETP.NE.AND UP2, UPT, UR5, 0x1, UPT ;  /* 0x000000010500888c */ /* 0x008fe4000bf45270 */
[----:B------:R-:W-:Y:S01]  /*5990*/  @!UP0 USHF.R.U32.HI UR4, URZ, UR13, UR4 ;  /* 0x0000000dff048299 */ /* 0x000fe20008011604 */
[----:B------:R-:W-:Y:S02]  /*59a0*/  @!UP0 UMOV UR6, UR7 ;  /* 0x0000000700068c82 */ /* 0x000fe40008000000 */
[----:B----4-:R-:W-:Y:S02]  /*59b0*/  @!UP0 USHF.R.U32.HI UR6, URZ, UR10, UR6 ;  /* 0x0000000aff068299 */ /* 0x010fe40008011606 */
[----:B------:R-:W-:Y:S02]  /*59c0*/  @!UP0 USEL UR7, UR38, UR4, !UP2 ;  /* 0x0000000426078287 */ /* 0x000fe4000d000000 */
[----:B------:R-:W-:Y:S04]  /*59d0*/  @!UP0 USEL UR6, UR37, UR6, !UP1 ;  /* 0x0000000625068287 */ /* 0x000fe8000c800000 */
[----:B------:R-:W-:Y:S02]  /*59e0*/  @!UP0 UIADD3 UR4, UPT, UPT, -UR7, UR6, URZ ;  /* 0x0000000607048290 */ /* 0x000fe4000fffe1ff */
[----:B------:R-:W-:Y:S02]  /*59f0*/  @!UP0 UIADD3 UR6, UPT, UPT, UR7, -UR6, URZ ;  /* 0x8000000607068290 */ /* 0x000fe4000fffe0ff */
[----:B------:R-:W-:Y:S02]  /*5a00*/  @!UP0 UIMAD UR38, UR4, UR5, UR38 ;  /* 0x00000005042682a4 */ /* 0x000fe4000f8e0226 */
[----:B------:R-:W-:Y:S02]  /*5a10*/  @!UP0 UIMAD UR37, UR6, UR14, UR37 ;  /* 0x0000000e062582a4 */ /* 0x000fe4000f8e0225 */
[----:B------:R-:W-:Y:S09]  /*5a20*/  ULOP3.LUT UP0, URZ, UR11, 0x1b0, URZ, 0xc0, !UPT ;  /* 0x000001b00bff7892 */ /* 0x000ff2000f80c0ff */
[----:B------:R-:W-:Y:S05]  /*5a30*/  BRA.U !UP0, `(.L_x_93) ;  /* 0x0000000108407547 */ /* 0x000fea000b800000 */
[----:B------:R-:W2:Y:S01]  /*5a40*/  LDCU.64 UR8, c[0x4][0x88] ;  /* 0x01001100ff0877ac */ /* 0x000ea20008000a00 */
[----:B------:R-:W-:Y:S01]  /*5a50*/  MOV R3, 0x0 ;  /* 0x0000000000037802 */ /* 0x000fe20000000f00 */
[----:B------:R-:W-:Y:S02]  /*5a60*/  HFMA2 R12, -RZ, RZ, 0, 5.9604644775390625e-08 ;  /* 0x00000001ff0c7431 */ /* 0x000fe400000001ff */
[----:B------:R-:W-:Y:S02]  /*5a70*/  IMAD.MOV.U32 R8, RZ, RZ, 0x70 ;  /* 0x00000070ff087424 */ /* 0x000fe400078e00ff */
[----:B------:R-:W-:Y:S01]  /*5a80*/  IMAD.MOV.U32 R13, RZ, RZ, RZ ;  /* 0x000000ffff0d7224 */ /* 0x000fe200078e00ff */
[----:B------:R-:W3:Y:S01]  /*5a90*/  LDCU.64 UR6, c[0x4][0x90] ;  /* 0x01001200ff0677ac */ /* 0x000ee20008000a00 */
[----:B------:R-:W4:Y:S01]  /*5aa0*/  LDC.64 R2, c[0x4][R3] ;  /* 0x0100000003027b82 */ /* 0x000f220000000a00 */
[----:B------:R-:W1:Y:S01]  /*5ab0*/  LDCU.64 UR4, c[0x4][0x8] ;  /* 0x01000100ff0477ac */ /* 0x000e620008000a00 */
[----:B--2---:R-:W-:Y:S01]  /*5ac0*/  MOV R5, UR9 ;  /* 0x0000000900057c02 */ /* 0x004fe20008000f00 */
[----:B------:R-:W-:Y:S01]  /*5ad0*/  IMAD.U32 R4, RZ, RZ, UR8 ;  /* 0x00000008ff047e24 */ /* 0x000fe2000f8e00ff */
[----:B---3--:R-:W-:Y:S01]  /*5ae0*/  MOV R7, UR7 ;  /* 0x0000000700077c02 */ /* 0x008fe20008000f00 */
[----:B------:R-:W-:Y:S01]  /*5af0*/  IMAD.U32 R6, RZ, RZ, UR6 ;  /* 0x00000006ff067e24 */ /* 0x000fe2000f8e00ff */
[----:B-1----:R-:W-:Y:S01]  /*5b00*/  MOV R11, UR5 ;  /* 0x00000005000b7c02 */ /* 0x002fe20008000f00 */
[----:B------:R-:W-:Y:S02]  /*5b10*/  IMAD.U32 R10, RZ, RZ, UR4 ;  /* 0x00000004ff0a7e24 */ /* 0x000fe4000f8e00ff */
[----:B------:R-:W-:Y:S07]  /*5b20*/  LEPC R20, `(.L_x_93) ;  /* 0x000000001014794e */ /* 0x000fee0000000000 */
[----:B----45:R-:W-:Y:S05]  /*5b30*/  CALL.ABS.NOINC R2 ;  /* 0x0000000002007343 */ /* 0x030fea0003c00000 */
.L_x_93:
[----:B------:R-:W-:Y:S01]  /*5b40*/  LOP3.LUT P0, RZ, R96, 0x1b0, RZ, 0xc0, !PT ;  /* 0x000001b060ff7812 */ /* 0x000fe2000780c0ff */
[----:B------:R-:W-:Y:S11]  /*5b50*/  BSSY.RECONVERGENT B6, `(.L_x_94) ;  /* 0x0000013000067945 */ /* 0x000ff60003800200 */
[----:B------:R-:W-:Y:S01]  /*5b60*/  @!UPT UIADD3 URZ, UPT, UPT, URZ, URZ, URZ ;  /* 0x000000fffffff290 */ /* 0x000fe2000fffe0ff */
[----:B------:R-:W-:Y:S05]  /*5b70*/  @!P0 BRA `(.L_x_95) ;  /* 0x0000000000408947 */ /* 0x000fea0003800000 */
        /* <DEDUP_REMOVED lines=16> */
.L_x_95:
[----:B------:R-:W-:Y:S05]  /*5c80*/  BSYNC.RECONVERGENT B6 ;  /* 0x0000000000067941 */ /* 0x000fea0003800200 */
.L_x_94:
[----:B------:R-:W-:Y:S01]  /*5c90*/  R2UR UR4, R88 ;  /* 0x00000000580472ca */ /* 0x000fe200000e0000 */
[----:B------:R-:W-:Y:S01]  /*5ca0*/  UISETP.NE.U32.AND UP0, UPT, UR60, URZ, UPT ;  /* 0x000000ff3c00728c */ /* 0x000fe2000bf05070 */
[----:B------:R-:W-:Y:S02]  /*5cb0*/  ISETP.NE.U32.AND P4, PT, R82, RZ, PT ;  /* 0x000000ff5200720c */ /* 0x000fe40003f85070 */
[----:B------:R-:W-:Y:S01]  /*5cc0*/  ISETP.NE.U32.AND P2, PT, RZ, UR46, PT ;  /* 0x0000002eff007c0c */ /* 0x000fe2000bf45070 */
[----:B------:R-:W-:Y:S01]  /*5cd0*/  UISETP.NE.AND.EX UP1, UPT, UR61, URZ, UPT, UP0 ;  /* 0x000000ff3d00728c */ /* 0x000fe2000bf25300 */
[----:B------:R-:W-:Y:S01]  /*5ce0*/  ISETP.NE.AND.EX P4, PT, R83, RZ, PT, P4 ;  /* 0x000000ff5300720c */ /* 0x000fe20003f85340 */
[----:B------:R-:W-:Y:S01]  /*5cf0*/  UPLOP3.LUT UP0, UPT, UPT, UPT, UPT, 0x40, 0x4 ;  /* 0x000000000004789c */ /* 0x000fe20003f0e870 */
[----:B------:R-:W-:Y:S05]  /*5d00*/  ISETP.NE.AND.EX P2, PT, RZ, UR47, PT, P2 ;  /* 0x0000002fff007c0c */ /* 0x000fea000bf45320 */
[----:B------:R-:W-:Y:S06]  /*5d10*/  UISETP.NE.AND UP2, UPT, UR4, URZ, UPT ;  /* 0x000000ff0400728c */ /* 0x000fec000bf45270 */
[----:B------:R-:W-:Y:S05]  /*5d20*/  PLOP3.LUT P1, PT, PT, PT, UP2, 0x80, 0x8 ;  /* 0x000000000008781c */ /* 0x000fea0003f2f028 */
[----:B------:R-:W-:Y:S06]  /*5d30*/  @UP2 UPLOP3.LUT UP0, UPT, UPT, UPT, UP1, 0x80, 0x8 ;  /* 0x000000000008289c */ /* 0x000fec0003f0f010 */
[----:B------:R-:W-:Y:S01]  /*5d40*/  PLOP3.LUT P0, PT, PT, PT, UP0, 0x80, 0x8 ;  /* 0x000000000008781c */ /* 0x000fe20003f0f008 */
[----:B------:R-:W-:Y:S01]  /*5d50*/  @!UPT UIADD3 URZ, UPT, UPT, URZ, URZ, URZ ;  /* 0x000000fffffff290 */ /* 0x000fe2000fffe0ff */
[----:B------:R-:W-:Y:S11]  /*5d60*/  BRA.U !UP1, `(.L_x_96) ;  /* 0x00000001093c7547 */ /* 0x000ff6000b800000 */
[----:B------:R-:W-:Y:S01]  /*5d70*/  UISETP.NE.U32.AND UP0, UPT, UR46, URZ, UPT ;  /* 0x000000ff2e00728c */ /* 0x000fe2000bf05070 */
[----:B-1----:R-:W-:Y:S01]  /*5d80*/  HFMA2 R0, -RZ, RZ, 0, 5.9604644775390625e-08 ;  /* 0x00000001ff007431 */ /* 0x002fe200000001ff */
[----:B------:R-:W1:Y:S01]  /*5d90*/  LDCU.64 UR8, c[0x0][0x358] ;  /* 0x00006b00ff0877ac */ /* 0x000e620008000a00 */
[----:B------:R-:W-:Y:S01]  /*5da0*/  IMAD.MOV.U32 R85, RZ, RZ, 0x1 ;  /* 0x00000001ff557424 */ /* 0x000fe200078e00ff */
[----:B------:R-:W-:Y:S06]  /*5db0*/  UISETP.NE.AND.EX UP0, UPT, UR47, URZ, UPT, UP0 ;  /* 0x000000ff2f00728c */ /* 0x000fec000bf05300 */
[----:B------:R-:W-:Y:S05]  /*5dc0*/  PLOP3.LUT P3, PT, PT, PT, UP0, 0x80, 0x8 ;  /* 0x000000000008781c */ /* 0x000fea0003f6f008 */
[----:B------:R-:W2:Y:S01]  /*5dd0*/  @UP0 LDCU.64 UR4, c[0x0][0x888] ;  /* 0x00011100ff0407ac */ /* 0x000ea20008000a00 */
[----:B------:R-:W-:Y:S07]  /*5de0*/  @UP0 UIMAD UR6, UR36, UR60, URZ ;  /* 0x0000003c240602a4 */ /* 0x000fee000f8e02ff */
[----:B------:R-:W-:Y:S01]  /*5df0*/  @!P3 PRMT R85, R0, 0x7610, R85 ;  /* 0x000076100055b816 */ /* 0x000fe20000000055 */
[----:B--2---:R-:W-:Y:S06]  /*5e00*/  @UP0 UIMAD.WIDE UR4, UR6, 0x4, UR4 ;  /* 0x00000004060408a5 */ /* 0x004fec000f8e0204 */
[----:B------:R-:W-:Y:S01]  /*5e10*/  IMAD.U32 R2, RZ, RZ, UR4 ;  /* 0x00000004ff027e24 */ /* 0x000fe2000f8e00ff */
[----:B------:R-:W-:Y:S04]  /*5e20*/  MOV R3, UR5 ;  /* 0x0000000500037c02 */ /* 0x000fe80008000f00 */
[----:B------:R-:W2:Y:S01]  /*5e30*/  @!UP0 LDCU UR4, c[0x0][0x880] ;  /* 0x00011000ff0487ac */ /* 0x000ea20008000800 */
[----:B-1---5:R3:W5:Y:S02]  /*5e40*/  @P3 LDG.E R41, desc[UR8][R2.64] ;  /* 0x0000000802293981 */ /* 0x022764000c1e1900 */
[----:B--23--:R-:W-:Y:S02]  /*5e50*/  @!P3 IMAD.U32 R41, RZ, RZ, UR4 ;  /* 0x00000004ff29be24 */ /* 0x00cfe4000f8e00ff */
.L_x_96:
[----:B------:R-:W-:Y:S05]  /*5e60*/  @!P4 BRA `(.L_x_97) ;  /* 0x000000000024c947 */ /* 0x000fea0003800000 */
[----:B------:R-:W-:Y:S01]  /*5e70*/  ISETP.NE.U32.AND P3, PT, R80, RZ, PT ;  /* 0x000000ff5000720c */ /* 0x000fe20003f65070 */
[----:B------:R-:W2:Y:S03]  /*5e80*/  LDCU.64 UR4, c[0x0][0x358] ;  /* 0x00006b00ff0477ac */ /* 0x000ea60008000a00 */
[----:B------:R-:W-:Y:S11]  /*5e90*/  ISETP.NE.AND.EX P3, PT, R81, RZ, PT, P3 ;  /* 0x000000ff5100720c */ /* 0x000ff60003f65330 */
[----:B------:R-:W-:Y:S02]  /*5ea0*/  @!UPT UIADD3 URZ, UPT, UPT, URZ, URZ, URZ ;  /* 0x000000fffffff290 */ /* 0x000fe4000fffe0ff */
[----:B------:R-:W3:Y:S01]  /*5eb0*/  @P3 LDC.64 R2, c[0x0][0x8a8] ;  /* 0x00022a00ff023b82 */ /* 0x000ee20000000a00 */
[----:B-1----:R-:W-:Y:S04]  /*5ec0*/  @P3 IMAD R0, R82, UR36, RZ ;  /* 0x0000002452003c24 */ /* 0x002fe8000f8e02ff */
[----:B---3--:R-:W-:Y:S05]  /*5ed0*/  @P3 IMAD.WIDE R2, R0, 0x4, R2 ;  /* 0x0000000400023825 */ /* 0x008fea00078e0202 */
[----:B--2--5:R2:W5:Y:S02]  /*5ee0*/  @P3 LDG.E R38, desc[UR4][R2.64] ;  /* 0x0000000402263981 */ /* 0x024564000c1e1900 */
[----:B--2---:R-:W3:Y:S02]  /*5ef0*/  @!P3 LDC R38, c[0x0][0x8a0] ;  /* 0x00022800ff26bb82 */ /* 0x004ee40000000800 */
.L_x_97:
[----:B-----5:R-:W-:Y:S01]  /*5f00*/  FSETP.NEU.AND P4, PT, R41, RZ, PT ;  /* 0x000000ff2900720b */ /* 0x020fe20003f8d000 */
[----:B------:R-:W-:Y:S01]  /*5f10*/  BSSY B1, `(.L_x_98) ;  /* 0x0000042000017945 */ /* 0x000fe20003800000 */
[----:B------:R-:W-:Y:S01]  /*5f20*/  SEL R6, RZ, 0xffffffff, P2 ;  /* 0xffffffffff067807 */ /* 0x000fe20001000000 */
[----:B------:R-:W-:Y:S01]  /*5f30*/  IMAD.MOV.U32 R100, RZ, RZ, 0x1 ;  /* 0x00000001ff647424 */ /* 0x000fe200078e00ff */
[----:B------:R-:W-:Y:S02]  /*5f40*/  LOP3.LUT P3, RZ, R85, 0xff, RZ, 0xc0, !PT ;  /* 0x000000ff55ff7812 */ /* 0x000fe4000786c0ff */
[----:B------:R-:W-:Y:S02]  /*5f50*/  CS2R R78, SRZ ;  /* 0x00000000004e7805 */ /* 0x000fe4000001ff00 */
[----:B------:R-:W-:Y:S02]  /*5f60*/  @P1 SEL R3, RZ, 0xffffffff, P4 ;  /* 0xffffffffff031807 */ /* 0x000fe40002000000 */
[----:B------:R-:W-:Y:S02]  /*5f70*/  CS2R R76, SRZ ;  /* 0x00000000004c7805 */ /* 0x000fe4000001ff00 */
[----:B------:R-:W-:Y:S02]  /*5f80*/  LEA R2, R93, UR44, 0x3 ;  /* 0x0000002c5d027c11 */ /* 0x000fe4000f8e18ff */
[----:B------:R-:W-:Y:S02]  /*5f90*/  CS2R R74, SRZ ;  /* 0x00000000004a7805 */ /* 0x000fe4000001ff00 */
[----:B------:R-:W-:Y:S02]  /*5fa0*/  @P0 SEL R3, R6, R3, !P3 ;  /* 0x0000000306030207 */ /* 0x000fe40005800000 */
[----:B------:R-:W-:Y:S02]  /*5fb0*/  CS2R R72, SRZ ;  /* 0x0000000000487805 */ /* 0x000fe4000001ff00 */
[----:B------:R-:W-:Y:S02]  /*5fc0*/  LEA R71, R36, UR44, 0x3 ;  /* 0x0000002c24477c11 */ /* 0x000fe4000f8e18ff */
[----:B------:R-:W-:Y:S02]  /*5fd0*/  @P1 LOP3.LUT R3, R3, 0x1, RZ, 0xc0, !PT ;  /* 0x0000000103031812 */ /* 0x000fe400078ec0ff */
[----:B------:R-:W-:Y:S02]  /*5fe0*/  SHF.L.U32 R4, R94, 0x1f, RZ ;  /* 0x0000001f5e047819 */ /* 0x000fe400000006ff */
[----:B------:R-:W-:Y:S02]  /*5ff0*/  ISETP.NE.U32.OR P6, PT, R3, 0x1, !P1 ;  /* 0x000000010300780c */ /* 0x000fe40004fc5470 */
[----:B------:R-:W-:Y:S02]  /*6000*/  PLOP3.LUT P2, PT, PT, PT, UP1, 0x80, 0x8 ;  /* 0x000000000008781c */ /* 0x000fe40003f4f018 */
[----:B------:R-:W-:Y:S02]  /*6010*/  LEA.HI R39, R36, R36, RZ, 0x1 ;  /* 0x0000002424277211 */ /* 0x000fe400078f08ff */
[----:B------:R-:W-:Y:S02]  /*6020*/  SEL R3, RZ, 0xffffffff, P4 ;  /* 0xffffffffff037807 */ /* 0x000fe40002000000 */
[----:B------:R-:W-:Y:S01]  /*6030*/  P2R R102, PR, RZ, 0x40 ;  /* 0x00000040ff667803 */ /* 0x000fe20000000000 */
[C---:B-1----:R-:W-:Y:S01]  /*6040*/  IMAD.SHL.U32 R0, R39.reuse, 0x80, RZ ;  /* 0x0000008027007824 */ /* 0x042fe200078e00ff */
[----:B------:R-:W-:Y:S03]  /*6050*/  LOP3.LUT R39, R39, 0xffe, RZ, 0xc0, !PT ;  /* 0x00000ffe27277812 */ /* 0x000fe600078ec0ff */
[----:B------:R-:W-:Y:S02]  /*6060*/  @P6 SHF.L.U32 R5, R91, 0x1f, RZ ;  /* 0x0000001f5b056819 */ /* 0x000fe400000006ff */
[----:B------:R-:W-:Y:S01]  /*6070*/  @P2 SEL R3, R6, R3, !P3 ;  /* 0x0000000306032207 */ /* 0x000fe20005800000 */
[----:B------:R-:W-:Y:S01]  /*6080*/  IMAD.IADD R39, R36, 0x1, -R39 ;  /* 0x0000000124277824 */ /* 0x000fe200078e0a27 */
[----:B------:R-:W1:Y:S01]  /*6090*/  @P6 SYNCS.PHASECHK.TRANS64.TRYWAIT P1, [R2+URZ+0x50], R5 ;  /* 0x00005005020065a7 */ /* 0x000e6200080211ff */
[----:B------:R-:W-:Y:S02]  /*60a0*/  LOP3.LUT R0, R0, 0xffffff00, RZ, 0xc0, !PT ;  /* 0xffffff0000007812 */ /* 0x000fe400078ec0ff */
[----:B------:R-:W-:Y:S03]  /*60b0*/  LOP3.LUT R3, R3, 0x1, RZ, 0xc0, !PT ;  /* 0x0000000103037812 */ /* 0x000fe600078ec0ff */
[----:B------:R-:W-:Y:S01]  /*60c0*/  IMAD.IADD R0, R37, 0x1, R0 ;  /* 0x0000000125007824 */ /* 0x000fe200078e0200 */
[----:B------:R-:W-:Y:S03]  /*60d0*/  ISETP.NE.U32.AND P5, PT, R3, 0x1, PT ;  /* 0x000000010300780c */ /* 0x000fe60003fa5070 */
[----:B------:R-:W-:Y:S01]  /*60e0*/  IMAD R39, R39, 0x100000, R0 ;  /* 0x0010000027277824 */ /* 0x000fe200078e0200 */
[----:B------:R-:W-:Y:S01]  /*60f0*/  P2R R101, PR, RZ, 0x20 ;  /* 0x00000020ff657803 */ /* 0x000fe20000000000 */
[----:B------:R2:W4:Y:S01]  /*6100*/  SYNCS.PHASECHK.TRANS64.TRYWAIT P0, [R71+URZ+0xc0], R4 ;  /* 0x0000c004470075a7 */ /* 0x00052200080011ff */
[----:B-1----:R-:W-:Y:S01]  /*6110*/  @P6 SEL R100, RZ, 0x1, !P1 ;  /* 0x00000001ff646807 */ /* 0x002fe20004800000 */
[----:B--2---:R-:W-:Y:S06]  /*6120*/  @!P6 BRA `(.L_x_99) ;  /* 0x000000000080e947 */ /* 0x004fec0003800000 */
[----:B------:R-:W-:Y:S01]  /*6130*/  @P5 IMAD R6, R93, 0x1000, R84 ;  /* 0x000010005d065824 */ /* 0x000fe200078e0254 */
[----:B------:R-:W1:Y:S01]  /*6140*/  S2R R0, SR_CgaCtaId ;  /* 0x0000000000007919 */ /* 0x000e620000008800 */
[----:B------:R-:W-:Y:S01]  /*6150*/  ISETP.NE.AND P1, PT, R100, RZ, PT ;  /* 0x000000ff6400720c */ /* 0x000fe20003f25270 */
[----:B------:R-:W-:Y:S01]  /*6160*/  BSSY B0, `(.L_x_100) ;  /* 0x000000b000007945 */ /* 0x000fe20003800000 */
[----:B------:R-:W-:Y:S01]  /*6170*/  @P5 VIADD R5, R6, UR44 ;  /* 0x0000002c06055c36 */ /* 0x000fe20008000000 */
[----:B------:R-:W-:Y:S02]  /*6180*/  CS2R R74, SRZ ;  /* 0x00000000004a7805 */ /* 0x000fe4000001ff00 */
[----:B------:R-:W-:Y:S02]  /*6190*/  CS2R R72, SRZ ;  /* 0x0000000000487805 */ /* 0x000fe4000001ff00 */
[----:B------:R-:W-:Y:S01]  /*61a0*/  CS2R R78, SRZ ;  /* 0x00000000004e7805 */ /* 0x000fe2000001ff00 */
[----:B------:R-:W-:Y:S01]  /*61b0*/  @P5 IMAD R5, R95, -0x10, R5 ;  /* 0xfffffff05f055824 */ /* 0x000fe200078e0205 */
[----:B------:R-:W-:Y:S04]  /*61c0*/  CS2R R76, SRZ ;  /* 0x00000000004c7805 */ /* 0x000fe8000001ff00 */
[----:B------:R-:W-:Y:S05]  /*61d0*/  @P1 BRA `(.L_x_101) ;  /* 0x00000000000c1947 */ /* 0x000fea0003800000 */
[----:B------:R-:W-:Y:S04]  /*61e0*/  SHF.L.U32 R3, R91, 0x1f, RZ ;  /* 0x0000001f5b037819 */ /* 0x000fe800000006ff */
[----:B------:R-:W2:Y:S02]  /*61f0*/  SYNCS.PHASECHK.TRANS64.TRYWAIT P1, [R2+URZ+0x50], R3 ;  /* 0x00005003020075a7 */ /* 0x000ea400080211ff */
[----:B--2---:R-:W-:Y:S05]  /*6200*/  @!P1 BRA `(.L_x_102) ;  /* 0x0000004000209947 */ /* 0x004fea0003800000 */
.L_x_101:
[----:B------:R-:W-:Y:S05]  /*6210*/  BSYNC B0 ;  /* 0x0000000000007941 */ /* 0x000fea0003800000 */
.L_x_100:
[----:B------:R-:W-:Y:S01]  /*6220*/  ISETP.NE.AND P1, PT, R101, RZ, PT ;  /* 0x000000ff6500720c */ /* 0x000fe20003f25270 */
[----:B--2---:R-:W-:Y:S02]  /*6230*/  VIADD R3, R2, 0x70 ;  /* 0x0000007002037836 */ /* 0x004fe40000000000 */
[----:B------:R-:W-:Y:S03]  /*6240*/  VIADD R93, R93, 0x1 ;  /* 0x000000015d5d7836 */ /* 0x000fe60000000000 */
[----:B-1----:R-:W-:Y:S07]  /*6250*/  PRMT R0, R0, 0x654, R3 ;  /* 0x0000065400007816 */ /* 0x002fee0000000003 */
[----:B------:R1:W2:Y:S04]  /*6260*/  @P1 LDS.128 R72, [R6+UR44+0x200] ;  /* 0x0002002c06481984 */ /* 0x0002a80008000c00 */
[----:B------:R1:W1:Y:S01]  /*6270*/  @P1 LDS.128 R76, [R5+0x210] ;  /* 0x00021000054c1984 */ /* 0x0002620000000c00 */
[C---:B------:R-:W-:Y:S01]  /*6280*/  ISETP.NE.AND P1, PT, R93.reuse, 0x4, PT ;  /* 0x000000045d00780c */ /* 0x040fe20003f25270 */
[----:B------:R-:W-:Y:S01]  /*6290*/  @!PT LDS RZ, [RZ] ;  /* 0x00000000fffff984 */ /* 0x000fe20000000800 */
[----:B------:R-:W-:Y:S01]  /*62a0*/  @!PT LDS RZ, [RZ] ;  /* 0x00000000fffff984 */ /* 0x000fe20000000800 */
[----:B------:R-:W-:Y:S01]  /*62b0*/  @!PT LDS RZ, [RZ] ;  /* 0x00000000fffff984 */ /* 0x000fe20000000800 */
[----:B------:R-:W-:Y:S01]  /*62c0*/  @!PT LDS RZ, [RZ] ;  /* 0x00000000fffff984 */ /* 0x000fe20000000800 */
[----:B------:R5:W-:Y:S06]  /*62d0*/  MEMBAR.ALL.CTA ;  /* 0x0000000000007992 */ /* 0x000bec0000008000 */
[----:B-----5:R-:W5:Y:S01]  /*62e0*/  FENCE.VIEW.ASYNC.S ;  /* 0x00000000000073c6 */ /* 0x020f620000000000 */
[----:B------:R-:W-:Y:S01]  /*62f0*/  SEL R93, R93, RZ, P1 ;  /* 0x000000ff5d5d7207 */ /* 0x000fe20000800000 */
[----:B-----5:R5:W-:Y:S02]  /*6300*/  SYNCS.ARRIVE.TRANS64.RED.A1T0 RZ, [R0+URZ], RZ ;  /* 0x000000ff00ff79a7 */ /* 0x020be400081004ff */
[----:B-----5:R-:W-:Y:S04]  /*6310*/  SEL R0, RZ, 0x1, P1 ;  /* 0x00000001ff007807 */ /* 0x020fe80000800000 */
[----:B--2---:R-:W-:Y:S02]  /*6320*/  LOP3.LUT R91, R91, R0, RZ, 0x3c, !PT ;  /* 0x000000005b5b7212 */ /* 0x004fe400078e3cff */
.L_x_99:
[----:B------:R-:W-:Y:S05]  /*6330*/  BSYNC B1 ;  /* 0x0000000000017941 */ /* 0x000fea0003800000 */
.L_x_98:
[----:B------:R-:W-:Y:S04]  /*6340*/  SHF.R.U32.HI R3, RZ, 0x15, R39 ;  /* 0x00000015ff037819 */ /* 0x000fe80000011627 */
[----:B------:R-:W-:Y:S01]  /*6350*/  LOP3.LUT P1, RZ, R3, 0x3, R86, 0x48, !PT ;  /* 0x0000000303ff7812 */ /* 0x000fe20007824856 */
[----:B------:R-:W-:Y:S01]  /*6360*/  @!UPT UIADD3 URZ, UPT, UPT, URZ, URZ, URZ ;  /* 0x000000fffffff290 */ /* 0x000fe2000fffe0ff */
[----:B----4-:R-:W-:Y:S11]  /*6370*/  @P0 BRA `(.L_x_103) ;  /* 0x0000000000080947 */ /* 0x010ff60003800000 */
[----:B------:R-:W2:Y:S02]  /*6380*/  SYNCS.PHASECHK.TRANS64.TRYWAIT P0, [R71+URZ+0xc0], R4 ;  /* 0x0000c004470075a7 */ /* 0x000ea400080011ff */
[----:B--2---:R-:W-:Y:S05]  /*6390*/  @!P0 BRA `(.L_x_104) ;  /* 0x0000003c00d08947 */ /* 0x004fea0003800000 */
.L_x_103:
[----:B------:R-:W-:Y:S05]  /*63a0*/  @!P1 BRA `(.L_x_105) ;  /* 0x0000000000409947 */ /* 0x000fea0003800000 */
[----:B------:R-:W1:Y:S01]  /*63b0*/  LDCU.64 UR8, c[0x4][0x78] ;  /* 0x01000f00ff0877ac */ /* 0x000e620008000a00 */
[----:B------:R-:W-:Y:S01]  /*63c0*/  MOV R3, 0x0 ;  /* 0x0000000000037802 */ /* 0x000fe20000000f00 */
[----:B------:R-:W-:Y:S02]  /*63d0*/  HFMA2 R12, -RZ, RZ, 0, 5.9604644775390625e-08 ;  /* 0x00000001ff0c7431 */ /* 0x000fe400000001ff */
[----:B------:R-:W-:Y:S02]  /*63e0*/  IMAD.MOV.U32 R8, RZ, RZ, 0x192 ;  /* 0x00000192ff087424 */ /* 0x000fe400078e00ff */
[----:B------:R-:W-:Y:S01]  /*63f0*/  IMAD.MOV.U32 R13, RZ, RZ, RZ ;  /* 0x000000ffff0d7224 */ /* 0x000fe200078e00ff */
[----:B------:R-:W4:Y:S01]  /*6400*/  LDCU.64 UR6, c[0x4][0x80] ;  /* 0x01001000ff0677ac */ /* 0x000f220008000a00 */
[----:B------:R-:W3:Y:S01]  /*6410*/  LDC.64 R2, c[0x4][R3] ;  /* 0x0100000003027b82 */ /* 0x000ee20000000a00 */
[----:B------:R-:W5:Y:S01]  /*6420*/  LDCU.64 UR4, c[0x4][0x18] ;  /* 0x01000300ff0477ac */ /* 0x000f620008000a00 */
[----:B-1----:R-:W-:Y:S01]  /*6430*/  MOV R5, UR9 ;  /* 0x0000000900057c02 */ /* 0x002fe20008000f00 */
[----:B--2---:R-:W-:Y:S01]  /*6440*/  IMAD.U32 R4, RZ, RZ, UR8 ;  /* 0x00000008ff047e24 */ /* 0x004fe2000f8e00ff */
[----:B----4-:R-:W-:Y:S01]  /*6450*/  MOV R7, UR7 ;  /* 0x0000000700077c02 */ /* 0x010fe20008000f00 */
[----:B------:R-:W-:Y:S01]  /*6460*/  IMAD.U32 R6, RZ, RZ, UR6 ;  /* 0x00000006ff067e24 */ /* 0x000fe2000f8e00ff */
[----:B-----5:R-:W-:Y:S01]  /*6470*/  MOV R11, UR5 ;  /* 0x00000005000b7c02 */ /* 0x020fe20008000f00 */
[----:B------:R-:W-:Y:S02]  /*6480*/  IMAD.U32 R10, RZ, RZ, UR4 ;  /* 0x00000004ff0a7e24 */ /* 0x000fe4000f8e00ff */
[----:B------:R-:W-:Y:S07]  /*6490*/  LEPC R20, `(.L_x_105) ;  /* 0x000000001014794e */ /* 0x000fee0000000000 */
[----:B---3--:R-:W-:Y:S05]  /*64a0*/  CALL.ABS.NOINC R2 ;  /* 0x0000000002007343 */ /* 0x008fea0003c00000 */
.L_x_105:
[-C--:B------:R-:W-:Y:S01]  /*64b0*/  F2FP.F16.E5M2.UNPACK_B R42, R72.reuse ;  /* 0x00000048ff2a723e */ /* 0x080fe200020004ff */
[----:B------:R-:W-:Y:S05]  /*64c0*/  WARPSYNC.ALL ;  /* 0x0000000000007948 */ /* 0x000fea0003800000 */
[----:B------:R-:W-:Y:S01]  /*64d0*/  R2UR UR4, R39 ;  /* 0x00000000270472ca */ /* 0x000fe200000e0000 */
[--C-:B------:R-:W-:Y:S01]  /*64e0*/  HADD2.F32 R40, -RZ, R42.reuse.H0_H0 ;  /* 0x2000002aff287230 */ /* 0x100fe20000004100 */
[----:B------:R-:W-:Y:S01]  /*64f0*/  F2FP.F16.E5M2.UNPACK_B R43, R72.H1 ;  /* 0x00000048ff2b723e */ /* 0x000fe200030004ff */
[----:B------:R-:W-:Y:S01]  /*6500*/  HADD2.F32 R42, -RZ, R42.H1_H1 ;  /* 0x3000002aff2a7230 */ /* 0x000fe20000004100 */
[-C--:B------:R-:W-:Y:S01]  /*6510*/  F2FP.F16.E5M2.UNPACK_B R45, R73.reuse ;  /* 0x00000049ff2d723e */ /* 0x080fe200020004ff */
[----:B------:R-:W-:Y:S01]  /*6520*/  BSSY.RECONVERGENT B0, `(.L_x_106) ;  /* 0x0000099000007945 */ /* 0x000fe20003800200 */
[----:B------:R-:W-:Y:S01]  /*6530*/  F2FP.F16.E5M2.UNPACK_B R47, R73.H1 ;  /* 0x00000049ff2f723e */ /* 0x000fe200030004ff */
[--C-:B------:R-:W-:Y:S01]  /*6540*/  HADD2.F32 R44, -RZ, R43.reuse.H0_H0 ;  /* 0x2000002bff2c7230 */ /* 0x100fe20000004100 */
[-C--:B------:R-:W-:Y:S01]  /*6550*/  F2FP.F16.E5M2.UNPACK_B R49, R74.reuse ;  /* 0x0000004aff31723e */ /* 0x080fe200020004ff */
[----:B------:R-:W-:Y:S01]  /*6560*/  HADD2.F32 R46, -RZ, R43.H1_H1 ;  /* 0x3000002bff2e7230 */ /* 0x000fe20000004100 */
[----:B------:R-:W-:Y:S01]  /*6570*/  F2FP.F16.E5M2.UNPACK_B R51, R74.H1 ;  /* 0x0000004aff33723e */ /* 0x000fe200030004ff */
[--C-:B------:R-:W-:Y:S01]  /*6580*/  HADD2.F32 R43, -RZ, R45.reuse.H0_H0 ;  /* 0x2000002dff2b7230 */ /* 0x100fe20000004100 */
[-C--:B------:R-:W-:Y:S01]  /*6590*/  F2FP.F16.E5M2.UNPACK_B R53, R75.reuse ;  /* 0x0000004bff35723e */ /* 0x080fe200020004ff */
[----:B-12---:R-:W-:Y:S01]  /*65a0*/  LDTM.16dp32bit_t0_t15.x32 R4, tmem[UR4] ;  /* 0x00000004000479ee */ /* 0x006fe20008a80000 */
[----:B------:R-:W3:Y:S01]  /*65b0*/  LDTM.16dp32bit_t16_t31.x32 R4, tmem[UR4+0x20] ;  /* 0x00002004000479ee */ /* 0x000ee20008aa0000 */
[----:B------:R-:W-:Y:S01]  /*65c0*/  IADD3 R112, PT, PT, R84, UR44, RZ ;  /* 0x0000002c54707c10 */ /* 0x000fe2000fffe0ff */
[----:B------:R-:W-:Y:S01]  /*65d0*/  HADD2.F32 R48, -RZ, R45.H1_H1 ;  /* 0x3000002dff307230 */ /* 0x000fe20000004100 */
[----:B------:R-:W-:Y:S01]  /*65e0*/  SHF.L.U32 R103, R90, 0x4, RZ ;  /* 0x000000045a677819 */ /* 0x000fe200000006ff */
[----:B------:R-:W-:Y:S01]  /*65f0*/  HADD2.F32 R52, -RZ, R49.H1_H1 ;  /* 0x30000031ff347230 */ /* 0x000fe20000004100 */
[----:B------:R-:W-:Y:S01]  /*6600*/  F2FP.F16.E5M2.UNPACK_B R55, R75.H1 ;  /* 0x0000004bff37723e */ /* 0x000fe200030004ff */
[----:B------:R-:W-:Y:S01]  /*6610*/  HADD2.F32 R56, -RZ, R53.H1_H1 ;  /* 0x30000035ff387230 */ /* 0x000fe20000004100 */
[-C--:B------:R-:W-:Y:S01]  /*6620*/  F2FP.F16.E5M2.UNPACK_B R57, R76.reuse ;  /* 0x0000004cff39723e */ /* 0x080fe200020004ff */
[--C-:B------:R-:W-:Y:S01]  /*6630*/  HADD2.F32 R45, -RZ, R47.reuse.H0_H0 ;  /* 0x2000002fff2d7230 */ /* 0x100fe20000004100 */
[----:B------:R-:W-:Y:S01]  /*6640*/  F2FP.F16.E5M2.UNPACK_B R59, R76.H1 ;  /* 0x0000004cff3b723e */ /* 0x000fe200030004ff */
[----:B------:R-:W-:Y:S01]  /*6650*/  HADD2.F32 R50, -RZ, R47.H1_H1 ;  /* 0x3000002fff327230 */ /* 0x000fe20000004100 */
[-C--:B------:R-:W-:Y:S01]  /*6660*/  F2FP.F16.E5M2.UNPACK_B R61, R77.reuse ;  /* 0x0000004dff3d723e */ /* 0x080fe200020004ff */
[----:B------:R-:W-:Y:S01]  /*6670*/  HADD2.F32 R47, -RZ, R49.H0_H0 ;  /* 0x20000031ff2f7230 */ /* 0x000fe20000004100 */
[----:B------:R-:W-:Y:S01]  /*6680*/  F2FP.F16.E5M2.UNPACK_B R63, R77.H1 ;  /* 0x0000004dff3f723e */ /* 0x000fe200030004ff */
[----:B------:R-:W-:Y:S01]  /*6690*/  HADD2.F32 R60, -RZ, R57.H1_H1 ;  /* 0x30000039ff3c7230 */ /* 0x000fe20000004100 */
[-C--:B------:R-:W-:Y:S01]  /*66a0*/  F2FP.F16.E5M2.UNPACK_B R65, R78.reuse ;  /* 0x0000004eff41723e */ /* 0x080fe200020004ff */
[----:B------:R-:W-:Y:S01]  /*66b0*/  HADD2.F32 R64, -RZ, R61.H1_H1 ;  /* 0x3000003dff407230 */ /* 0x000fe20000004100 */
[----:B------:R-:W-:Y:S01]  /*66c0*/  F2FP.F16.E5M2.UNPACK_B R67, R78.H1 ;  /* 0x0000004eff43723e */ /* 0x000fe200030004ff */
[----:B------:R-:W-:Y:S01]  /*66d0*/  HADD2.F32 R49, -RZ, R51.H0_H0 ;  /* 0x20000033ff317230 */ /* 0x000fe20000004100 */
[----:B------:R-:W-:Y:S01]  /*66e0*/  ISETP.NE.AND P0, PT, R97, RZ, PT ;  /* 0x000000ff6100720c */ /* 0x000fe20003f05270 */
[----:B------:R-:W-:Y:S01]  /*66f0*/  HADD2.F32 R68, -RZ, R65.H1_H1 ;  /* 0x30000041ff447230 */ /* 0x000fe20000004100 */
[----:B------:R-:W-:Y:S01]  /*6700*/  ISETP.NE.AND P6, PT, R102, RZ, PT ;  /* 0x000000ff6600720c */ /* 0x000fe20003fc5270 */
[----:B------:R-:W-:Y:S02]  /*6710*/  HADD2.F32 R54, -RZ, R51.H1_H1 ;  /* 0x30000033ff367230 */ /* 0x000fe40000004100 */
[C---:B---3--:R-:W-:Y:S01]  /*6720*/  FMUL R0, R38.reuse, R4 ;  /* 0x0000000426007220 */ /* 0x048fe20000400000 */
[C---:B------:R-:W-:Y:S01]  /*6730*/  FMUL R2, R38.reuse, R5 ;  /* 0x0000000526027220 */ /* 0x040fe20000400000 */
[C---:B------:R-:W-:Y:S01]  /*6740*/  FMUL R4, R38.reuse, R8 ;  /* 0x0000000826047220 */ /* 0x040fe20000400000 */
[C---:B------:R-:W-:Y:S01]  /*6750*/  FMUL R5, R38.reuse, R9 ;  /* 0x0000000926057220 */ /* 0x040fe20000400000 */
[C---:B------:R-:W-:Y:S01]  /*6760*/  FFMA R0, R41.reuse, R40, R0 ;  /* 0x0000002829007223 */ /* 0x040fe20000000000 */
[C---:B------:R-:W-:Y:S01]  /*6770*/  FFMA R2, R41.reuse, R42, R2 ;  /* 0x0000002a29027223 */ /* 0x040fe20000000002 */
[C---:B------:R-:W-:Y:S01]  /*6780*/  FMUL R8, R38.reuse, R12 ;  /* 0x0000000c26087220 */ /* 0x040fe20000400000 */
[C---:B------:R-:W-:Y:S01]  /*6790*/  FMUL R9, R38.reuse, R13 ;  /* 0x0000000d26097220 */ /* 0x040fe20000400000 */
[----:B------:R-:W-:Y:S02]  /*67a0*/  HADD2.F32 R51, -RZ, R53.H0_H0 ;  /* 0x20000035ff337230 */ /* 0x000fe40000004100 */
[C---:B------:R-:W-:Y:S01]  /*67b0*/  FMUL R12, R38.reuse, R16 ;  /* 0x00000010260c7220 */ /* 0x040fe20000400000 */
        /* <DEDUP_REMOVED lines=13> */
[C---:B------:R-:W-:Y:S01]  /*6890*/  FFMA R3, R41.reuse, R44, R3 ;  /* 0x0000002c29037223 */ /* 0x040fe20000000003 */
[----:B------:R-:W-:Y:S01]  /*68a0*/  F2FP.F16.E5M2.UNPACK_B R40, R79 ;  /* 0x0000004fff28723e */ /* 0x000fe200020004ff */
[C---:B------:R-:W-:Y:S01]  /*68b0*/  FFMA R7, R41.reuse, R46, R7 ;  /* 0x0000002e29077223 */ /* 0x040fe20000000007 */
[C---:B------:R-:W-:Y:S01]  /*68c0*/  FFMA R4, R41.reuse, R43, R4 ;  /* 0x0000002b29047223 */ /* 0x040fe20000000004 */
[----:B------:R-:W-:Y:S01]  /*68d0*/  F2FP.F16.E5M2.UNPACK_B R42, R79.H1 ;  /* 0x0000004fff2a723e */ /* 0x000fe200030004ff */
[C---:B------:R-:W-:Y:S01]  /*68e0*/  FFMA R5, R41.reuse, R48, R5 ;  /* 0x0000003029057223 */ /* 0x040fe20000000005 */
[----:B------:R-:W-:Y:S01]  /*68f0*/  FFMA R6, R41, R45, R6 ;  /* 0x0000002d29067223 */ /* 0x000fe20000000006 */
[----:B------:R-:W-:Y:S01]  /*6900*/  F2FP.SATFINITE.E5M2.F32.PACK_AB_MERGE_C R99, R7, R3, RZ ;  /* 0x000000030763723e */ /* 0x000fe200048060ff */
[C---:B------:R-:W-:Y:S01]  /*6910*/  FFMA R11, R41.reuse, R50, R11 ;  /* 0x00000032290b7223 */ /* 0x040fe2000000000b */
[C---:B------:R-:W-:Y:S01]  /*6920*/  FFMA R8, R41.reuse, R47, R8 ;  /* 0x0000002f29087223 */ /* 0x040fe20000000008 */
[----:B------:R-:W-:Y:S01]  /*6930*/  FMUL R10, R38, R14 ;  /* 0x0000000e260a7220 */ /* 0x000fe20000400000 */
[----:B------:R-:W-:Y:S01]  /*6940*/  F2FP.SATFINITE.E5M2.F32.PACK_AB_MERGE_C R104, R2, R0, R99 ;  /* 0x000000000268723e */ /* 0x000fe20004806063 */
[----:B------:R-:W-:Y:S01]  /*6950*/  FFMA R9, R41, R52, R9 ;  /* 0x0000003429097223 */ /* 0x000fe20000000009 */
[----:B------:R-:W-:Y:S01]  /*6960*/  F2FP.SATFINITE.E5M2.F32.PACK_AB_MERGE_C R105, R11, R6, RZ ;  /* 0x000000060b69723e */ /* 0x000fe200048060ff */
[----:B------:R-:W-:Y:S01]  /*6970*/  FFMA R10, R41, R49, R10 ;  /* 0x00000031290a7223 */ /* 0x000fe2000000000a */
[----:B------:R-:W-:Y:S01]  /*6980*/  IADD3 R99, PT, PT, R112, R103, RZ ;  /* 0x0000006770637210 */ /* 0x000fe20007ffe0ff */
[C---:B------:R-:W-:Y:S01]  /*6990*/  FMUL R15, R38.reuse, R15 ;  /* 0x0000000f260f7220 */ /* 0x040fe20000400000 */
[--C-:B------:R-:W-:Y:S01]  /*69a0*/  HADD2.F32 R53, -RZ, R55.reuse.H0_H0 ;  /* 0x20000037ff357230 */ /* 0x100fe20000004100 */
[----:B------:R-:W-:Y:S01]  /*69b0*/  F2FP.SATFINITE.E5M2.F32.PACK_AB_MERGE_C R105, R5, R4, R105 ;  /* 0x000000040569723e */ /* 0x000fe20004806069 */
[----:B------:R-:W-:Y:S02]  /*69c0*/  HADD2.F32 R58, -RZ, R55.H1_H1 ;  /* 0x30000037ff3a7230 */ /* 0x000fe40000004100 */
[C---:B------:R-:W-:Y:S01]  /*69d0*/  FFMA R15, R41.reuse, R54, R15 ;  /* 0x00000036290f7223 */ /* 0x040fe2000000000f */
[C---:B------:R-:W-:Y:S01]  /*69e0*/  FFMA R12, R41.reuse, R51, R12 ;  /* 0x00000033290c7223 */ /* 0x040fe2000000000c */
[C---:B------:R-:W-:Y:S01]  /*69f0*/  FFMA R13, R41.reuse, R56, R13 ;  /* 0x00000038290d7223 */ /* 0x040fe2000000000d */
[----:B------:R-:W-:Y:S02]  /*6a00*/  HADD2.F32 R55, -RZ, R57.H0_H0 ;  /* 0x20000039ff377230 */ /* 0x000fe40000004100 */
[C---:B------:R-:W-:Y:S01]  /*6a10*/  FMUL R14, R38.reuse, R18 ;  /* 0x00000012260e7220 */ /* 0x040fe20000400000 */
[C---:B------:R-:W-:Y:S01]  /*6a20*/  FMUL R19, R38.reuse, R19 ;  /* 0x0000001326137220 */ /* 0x040fe20000400000 */
[--C-:B------:R-:W-:Y:S02]  /*6a30*/  HADD2.F32 R57, -RZ, R59.reuse.H0_H0 ;  /* 0x2000003bff397230 */ /* 0x100fe40000004100 */
[C---:B------:R-:W-:Y:S01]  /*6a40*/  FMUL R18, R38.reuse, R22 ;  /* 0x0000001626127220 */ /* 0x040fe20000400000 */
[C---:B------:R-:W-:Y:S01]  /*6a50*/  FFMA R14, R41.reuse, R53, R14 ;  /* 0x00000035290e7223 */ /* 0x040fe2000000000e */
[----:B------:R-:W-:Y:S02]  /*6a60*/  HADD2.F32 R62, -RZ, R59.H1_H1 ;  /* 0x3000003bff3e7230 */ /* 0x000fe40000004100 */
[C---:B------:R-:W-:Y:S01]  /*6a70*/  FFMA R19, R41.reuse, R58, R19 ;  /* 0x0000003a29137223 */ /* 0x040fe20000000013 */
[----:B------:R-:W-:Y:S02]  /*6a80*/  HADD2.F32 R59, -RZ, R61.H0_H0 ;  /* 0x2000003dff3b7230 */ /* 0x000fe40000004100 */
[C---:B------:R-:W-:Y:S01]  /*6a90*/  FMUL R23, R38.reuse, R23 ;  /* 0x0000001726177220 */ /* 0x040fe20000400000 */
[C---:B------:R-:W-:Y:S01]  /*6aa0*/  FFMA R16, R41.reuse, R55, R16 ;  /* 0x0000003729107223 */ /* 0x040fe20000000010 */
[C---:B------:R-:W-:Y:S01]  /*6ab0*/  FFMA R17, R41.reuse, R60, R17 ;  /* 0x0000003c29117223 */ /* 0x040fe20000000011 */
[--C-:B------:R-:W-:Y:S02]  /*6ac0*/  HADD2.F32 R61, -RZ, R63.reuse.H0_H0 ;  /* 0x2000003fff3d7230 */ /* 0x100fe40000004100 */
[C---:B------:R-:W-:Y:S01]  /*6ad0*/  FFMA R18, R41.reuse, R57, R18 ;  /* 0x0000003929127223 */ /* 0x040fe20000000012 */
[----:B------:R-:W-:Y:S02]  /*6ae0*/  HADD2.F32 R66, -RZ, R63.H1_H1 ;  /* 0x3000003fff427230 */ /* 0x000fe40000004100 */
[C---:B------:R-:W-:Y:S01]  /*6af0*/  FMUL R22, R38.reuse, R26 ;  /* 0x0000001a26167220 */ /* 0x040fe20000400000 */
[----:B------:R-:W-:Y:S02]  /*6b00*/  HADD2.F32 R63, -RZ, R65.H0_H0 ;  /* 0x20000041ff3f7230 */ /* 0x000fe40000004100 */
[C---:B------:R-:W-:Y:S01]  /*6b10*/  FFMA R23, R41.reuse, R62, R23 ;  /* 0x0000003e29177223 */ /* 0x040fe20000000017 */
[C---:B------:R-:W-:Y:S01]  /*6b20*/  FMUL R27, R38.reuse, R27 ;  /* 0x0000001b261b7220 */ /* 0x040fe20000400000 */
[C---:B------:R-:W-:Y:S01]  /*6b30*/  FFMA R20, R41.reuse, R59, R20 ;  /* 0x0000003b29147223 */ /* 0x040fe20000000014 */
[C---:B------:R-:W-:Y:S01]  /*6b40*/  FFMA R21, R41.reuse, R64, R21 ;  /* 0x0000004029157223 */ /* 0x040fe20000000015 */
[--C-:B------:R-:W-:Y:S02]  /*6b50*/  HADD2.F32 R65, -RZ, R67.reuse.H0_H0 ;  /* 0x20000043ff417230 */ /* 0x100fe40000004100 */
[C---:B------:R-:W-:Y:S01]  /*6b60*/  FFMA R22, R41.reuse, R61, R22 ;  /* 0x0000003d29167223 */ /* 0x040fe20000000016 */
[----:B------:R-:W-:Y:S02]  /*6b70*/  HADD2.F32 R70, -RZ, R67.H1_H1 ;  /* 0x30000043ff467230 */ /* 0x000fe40000004100 */
[C---:B------:R-:W-:Y:S01]  /*6b80*/  FMUL R26, R38.reuse, R30 ;  /* 0x0000001e261a7220 */ /* 0x040fe20000400000 */
[--C-:B------:R-:W-:Y:S02]  /*6b90*/  HADD2.F32 R67, -RZ, R40.reuse.H0_H0 ;  /* 0x20000028ff437230 */ /* 0x100fe40000004100 */
[C---:B------:R-:W-:Y:S01]  /*6ba0*/  FFMA R27, R41.reuse, R66, R27 ;  /* 0x00000042291b7223 */ /* 0x040fe2000000001b */
[C---:B------:R-:W-:Y:S01]  /*6bb0*/  FMUL R31, R38.reuse, R31 ;  /* 0x0000001f261f7220 */ /* 0x040fe20000400000 */
[C---:B------:R-:W-:Y:S01]  /*6bc0*/  FFMA R24, R41.reuse, R63, R24 ;  /* 0x0000003f29187223 */ /* 0x040fe20000000018 */
[----:B------:R-:W-:Y:S02]  /*6bd0*/  HADD2.F32 R40, -RZ, R40.H1_H1 ;  /* 0x30000028ff287230 */ /* 0x000fe40000004100 */
[C---:B------:R-:W-:Y:S01]  /*6be0*/  FFMA R25, R41.reuse, R68, R25 ;  /* 0x0000004429197223 */ /* 0x040fe20000000019 */
[--C-:B------:R-:W-:Y:S02]  /*6bf0*/  HADD2.F32 R69, -RZ, R42.reuse.H0_H0 ;  /* 0x2000002aff457230 */ /* 0x100fe40000004100 */
[C---:B------:R-:W-:Y:S01]  /*6c00*/  FFMA R26, R41.reuse, R65, R26 ;  /* 0x00000041291a7223 */ /* 0x040fe2000000001a */
[----:B------:R-:W-:Y:S02]  /*6c10*/  HADD2.F32 R42, -RZ, R42.H1_H1 ;  /* 0x3000002aff2a7230 */ /* 0x000fe40000004100 */
[C---:B------:R-:W-:Y:S01]  /*6c20*/  FMUL R30, R38.reuse, R34 ;  /* 0x00000022261e7220 */ /* 0x040fe20000400000 */
[----:B------:R-:W-:Y:S01]  /*6c30*/  FFMA R31, R41, R70, R31 ;  /* 0x00000046291f7223 */ /* 0x000fe2000000001f */
[----:B------:R-:W-:Y:S01]  /*6c40*/  FMUL R35, R38, R35 ;  /* 0x0000002326237220 */ /* 0x000fe20000400000 */
[----:B------:R-:W-:Y:S01]  /*6c50*/  F2FP.SATFINITE.E5M2.F32.PACK_AB_MERGE_C R106, R15, R10, RZ ;  /* 0x0000000a0f6a723e */ /* 0x000fe200048060ff */
[----:B------:R-:W-:Y:S01]  /*6c60*/  FFMA R28, R41, R67, R28 ;  /* 0x00000043291c7223 */ /* 0x000fe2000000001c */
[----:B------:R-:W-:Y:S01]  /*6c70*/  F2FP.SATFINITE.E5M2.F32.PACK_AB_MERGE_C R107, R19, R14, RZ ;  /* 0x0000000e136b723e */ /* 0x000fe200048060ff */
[C---:B------:R-:W-:Y:S01]  /*6c80*/  FFMA R29, R41.reuse, R40, R29 ;  /* 0x00000028291d7223 */ /* 0x040fe2000000001d */
[C---:B------:R-:W-:Y:S01]  /*6c90*/  FFMA R30, R41.reuse, R69, R30 ;  /* 0x00000045291e7223 */ /* 0x040fe2000000001e */
[----:B------:R-:W-:Y:S01]  /*6ca0*/  FFMA R35, R41, R42, R35 ;  /* 0x0000002a29237223 */ /* 0x000fe20000000023 */
[----:B------:R-:W-:Y:S02]  /*6cb0*/  F2FP.SATFINITE.E5M2.F32.PACK_AB_MERGE_C R106, R9, R8, R106 ;  /* 0x00000008096a723e */ /* 0x000fe4000480606a */
[----:B------:R-:W-:Y:S02]  /*6cc0*/  F2FP.SATFINITE.E5M2.F32.PACK_AB_MERGE_C R107, R13, R12, R107 ;  /* 0x0000000c0d6b723e */ /* 0x000fe4000480606b */
[----:B------:R-:W-:Y:S02]  /*6cd0*/  F2FP.SATFINITE.E5M2.F32.PACK_AB_MERGE_C R108, R23, R18, RZ ;  /* 0x00000012176c723e */ /* 0x000fe400048060ff */
[----:B------:R-:W-:Y:S01]  /*6ce0*/  F2FP.SATFINITE.E5M2.F32.PACK_AB_MERGE_C R109, R27, R22, RZ ;  /* 0x000000161b6d723e */ /* 0x000fe200048060ff */
[----:B------:R1:W-:Y:S01]  /*6cf0*/  STS.128 [R84+UR44+0x4200], R104 ;  /* 0x0042006854007988 */ /* 0x0003e20008000c2c */
[----:B------:R-:W-:Y:S02]  /*6d00*/  F2FP.SATFINITE.E5M2.F32.PACK_AB_MERGE_C R113, R31, R26, RZ ;  /* 0x0000001a1f71723e */ /* 0x000fe400048060ff */
[----:B------:R-:W-:Y:S02]  /*6d10*/  F2FP.SATFINITE.E5M2.F32.PACK_AB_MERGE_C R114, R35, R30, RZ ;  /* 0x0000001e2372723e */ /* 0x000fe400048060ff */
[----:B------:R-:W-:Y:S02]  /*6d20*/  F2FP.SATFINITE.E5M2.F32.PACK_AB_MERGE_C R108, R17, R16, R108 ;  /* 0x00000010116c723e */ /* 0x000fe4000480606c */
[----:B------:R-:W-:Y:S02]  /*6d30*/  F2FP.SATFINITE.E5M2.F32.PACK_AB_MERGE_C R109, R21, R20, R109 ;  /* 0x00000014156d723e */ /* 0x000fe4000480606d */
[----:B------:R-:W-:Y:S02]  /*6d40*/  F2FP.SATFINITE.E5M2.F32.PACK_AB_MERGE_C R110, R25, R24, R113 ;  /* 0x00000018196e723e */ /* 0x000fe40004806071 */
[----:B------:R-:W-:Y:S02]  /*6d50*/  F2FP.SATFINITE.E5M2.F32.PACK_AB_MERGE_C R111, R29, R28, R114 ;  /* 0x0000001c1d6f723e */ /* 0x000fe40004806072 */
[----:B------:R-:W-:Y:S02]  /*6d60*/  LEA R112, R93, UR44, 0x3 ;  /* 0x0000002c5d707c11 */ /* 0x000fe4000f8e18ff */
[----:B------:R-:W-:Y:S01]  /*6d70*/  @P6 SHF.L.U32 R113, R91, 0x1f, RZ ;  /* 0x0000001f5b716819 */ /* 0x000fe200000006ff */
[----:B------:R1:W-:Y:S01]  /*6d80*/  STS.128 [R99+0x4210], R108 ;  /* 0x0042106c63007388 */ /* 0x0003e20000000c00 */
[----:B------:R-:W-:Y:S01]  /*6d90*/  @!PT LDS RZ, [RZ] ;  /* 0x00000000fffff984 */ /* 0x000fe20000000800 */
[----:B------:R-:W-:Y:S01]  /*6da0*/  @!PT LDS RZ, [RZ] ;  /* 0x00000000fffff984 */ /* 0x000fe20000000800 */
[----:B------:R-:W-:Y:S01]  /*6db0*/  @!PT LDS RZ, [RZ] ;  /* 0x00000000fffff984 */ /* 0x000fe20000000800 */
[----:B------:R-:W-:Y:S01]  /*6dc0*/  @!PT LDS RZ, [RZ] ;  /* 0x00000000fffff984 */ /* 0x000fe20000000800 */
[----:B------:R2:W-:Y:S07]  /*6dd0*/  MEMBAR.ALL.CTA ;  /* 0x0000000000007992 */ /* 0x0005ee0000008000 */
[----:B--2---:R-:W2:Y:S02]  /*6de0*/  FENCE.VIEW.ASYNC.S ;  /* 0x00000000000073c6 */ /* 0x004ea40000000000 */
[----:B--2---:R-:W-:Y:S06]  /*6df0*/  BAR.SYNC.DEFER_BLOCKING 0x1, 0x80 ;  /* 0x0042000000007b1d */ /* 0x004fec0000010000 */
[----:B------:R-:W-:Y:S05]  /*6e00*/  @P0 BRA `(.L_x_107) ;  /* 0x0000000000280947 */ /* 0x000fea0003800000 */
[----:B------:R-:W-:Y:S01]  /*6e10*/  UIADD3 UR4, UPT, UPT, UR44, 0x4200, URZ ;  /* 0x000042002c047890 */ /* 0x000fe2000fffe0ff */
[----:B------:R-:W-:Y:S05]  /*6e20*/  UMOV UR51, UR36 ;  /* 0x0000002400337c82 */ /* 0x000fea0008000000 */
[----:B------:R-:W-:Y:S01]  /*6e30*/  MOV R96, UR4 ;  /* 0x0000000400607c02 */ /* 0x000fe20008000f00 */
[----:B------:R-:W-:Y:S03]  /*6e40*/  UIADD3 UR4, UP0, UPT, UR62, 0x680, URZ ;  /* 0x000006803e047890 */ /* 0x000fe6000ff1e0ff */
[----:B------:R-:W-:Y:S01]  /*6e50*/  R2UR UR48, R96 ;  /* 0x00000000603072ca */ /* 0x000fe200000e0000 */
[----:B------:R-:W-:Y:S11]  /*6e60*/  UIADD3.X UR5, UPT, UPT, URZ, UR63, URZ, UP0, !UPT ;  /* 0x0000003fff057290 */ /* 0x000ff600087fe4ff */
[----:B------:R-:W-:Y:S01]  /*6e70*/  @!UPT UIADD3 URZ, UPT, UPT, URZ, URZ, URZ ;  /* 0x000000fffffff290 */ /* 0x000fe2000fffe0ff */
[----:B------:R2:W-:Y:S01]  /*6e80*/  UTMASTG.3D [UR48], [UR4] ;  /* 0x00000030040073b5 */ /* 0x0005e20008010000 */
[----:B------:R0:W-:Y:S01]  /*6e90*/  UTMACMDFLUSH ;  /* 0x00000000000079b7 */ /* 0x0001e20000000000 */
[----:B--2---:R-:W-:Y:S04]  /*6ea0*/  DEPBAR.LE SB0, 0x1 ;  /* 0x000080400000791a */ /* 0x004fe80000000000 */
.L_x_107:
[----:B------:R-:W-:Y:S05]  /*6eb0*/  BSYNC.RECONVERGENT B0 ;  /* 0x0000000000007941 */ /* 0x000fea0003800200 */
.L_x_106:
[----:B------:R-:W-:Y:S06]  /*6ec0*/  BAR.SYNC.DEFER_BLOCKING 0x1, 0x80 ;  /* 0x0042000000007b1d */ /* 0x000fec0000010000 */
[----:B------:R-:W2:Y:S01]  /*6ed0*/  @P6 SYNCS.PHASECHK.TRANS64.TRYWAIT P0, [R112+URZ+0x50], R113 ;  /* 0x00005071700065a7 */ /* 0x000ea200080011ff */
[----:B------:R-:W-:Y:S01]  /*6ee0*/  BSSY B1, `(.L_x_108) ;  /* 0x0000020000017945 */ /* 0x000fe20003800000 */
[----:B--2---:R-:W-:Y:S03]  /*6ef0*/  @P6 SEL R100, RZ, 0x1, !P0 ;  /* 0x00000001ff646807 */ /* 0x004fe60004000000 */
[----:B------:R-:W-:Y:S05]  /*6f00*/  @!P6 BRA `(.L_x_109) ;  /* 0x000000000074e947 */ /* 0x000fea0003800000 */
[----:B------:R-:W-:Y:S01]  /*6f10*/  ISETP.NE.AND P1, PT, R101, RZ, PT ;  /* 0x000000ff6500720c */ /* 0x000fe20003f25270 */
[----:B------:R-:W2:Y:S01]  /*6f20*/  S2R R0, SR_CgaCtaId ;  /* 0x0000000000007919 */ /* 0x000ea20000008800 */
[----:B------:R-:W-:Y:S01]  /*6f30*/  ISETP.NE.AND P0, PT, R100, RZ, PT ;  /* 0x000000ff6400720c */ /* 0x000fe20003f05270 */
[----:B------:R-:W-:Y:S10]  /*6f40*/  BSSY B0, `(.L_x_110) ;  /* 0x0000008000007945 */ /* 0x000ff40003800000 */
[----:B------:R-:W-:Y:S05]  /*6f50*/  @P1 IMAD R2, R93, 0x1000, R84 ;  /* 0x000010005d021824 */ /* 0x000fea00078e0254 */
[----:B------:R-:W-:Y:S05]  /*6f60*/  @P1 IADD3 R4, PT, PT, R2, UR44, RZ ;  /* 0x0000002c02041c10 */ /* 0x000fea000fffe0ff */
[----:B------:R-:W-:Y:S01]  /*6f70*/  @P1 IMAD.IADD R4, R4, 0x1, R103 ;  /* 0x0000000104041824 */ /* 0x000fe200078e0267 */
[----:B------:R-:W-:Y:S06]  /*6f80*/  @P0 BRA `(.L_x_111) ;  /* 0x00000000000c0947 */ /* 0x000fec0003800000 */
[----:B------:R-:W-:Y:S04]  /*6f90*/  SHF.L.U32 R3, R91, 0x1f, RZ ;  /* 0x0000001f5b037819 */ /* 0x000fe800000006ff */
[----:B------:R-:W3:Y:S02]  /*6fa0*/  SYNCS.PHASECHK.TRANS64.TRYWAIT P0, [R112+URZ+0x50], R3 ;  /* 0x00005003700075a7 */ /* 0x000ee400080011ff */
[----:B---3--:R-:W-:Y:S05]  /*6fb0*/  @!P0 BRA `(.L_x_112) ;  /* 0x0000003000dc8947 */ /* 0x008fea0003800000 */
.L_x_111:
[----:B------:R-:W-:Y:S05]  /*6fc0*/  BSYNC B0 ;  /* 0x0000000000007941 */ /* 0x000fea0003800000 */
.L_x_110:
[----:B------:R-:W-:Y:S01]  /*6fd0*/  ISETP.NE.AND P0, PT, R101, RZ, PT ;  /* 0x000000ff6500720c */ /* 0x000fe20003f05270 */
[----:B---3--:R-:W-:Y:S02]  /*6fe0*/  VIADD R3, R112, 0x70 ;  /* 0x0000007070037836 */ /* 0x008fe40000000000 */
[----:B------:R-:W-:Y:S03]  /*6ff0*/  VIADD R93, R93, 0x1 ;  /* 0x000000015d5d7836 */ /* 0x000fe60000000000 */
[----:B--2---:R-:W-:Y:S07]  /*7000*/  PRMT R0, R0, 0x654, R3 ;  /* 0x0000065400007816 */ /* 0x004fee0000000003 */
[----:B------:R2:W3:Y:S04]  /*7010*/  @P0 LDS.128 R72, [R2+UR44+0x200] ;  /* 0x0002002c02480984 */ /* 0x0004e80008000c00 */
[----:B------:R2:W4:Y:S01]  /*7020*/  @P0 LDS.128 R76, [R4+0x210] ;  /* 0x00021000044c0984 */ /* 0x0005220000000c00 */
        /* <DEDUP_REMOVED lines=10> */
[----:B--23--:R-:W-:Y:S02]  /*70d0*/  LOP3.LUT R91, R91, R0, RZ, 0x3c, !PT ;  /* 0x000000005b5b7212 */ /* 0x00cfe400078e3cff */
.L_x_109:
[----:B------:R-:W-:Y:S05]  /*70e0*/  BSYNC B1 ;  /* 0x0000000000017941 */ /* 0x000fea0003800000 */
.L_x_108:
[----:B------:R-:W-:Y:S05]  /*70f0*/  VIADD R3, R39, 0x40 ;  /* 0x0000004027037836 */ /* 0x000fea0000000000 */
[----:B------:R-:W-:Y:S04]  /*7100*/  SHF.R.U32.HI R3, RZ, 0x15, R3 ;  /* 0x00000015ff037819 */ /* 0x000fe80000011603 */
[----:B------:R-:W-:Y:S11]  /*7110*/  LOP3.LUT P0, RZ, R3, 0x3, R86, 0x48, !PT ;  /* 0x0000000303ff7812 */ /* 0x000ff60007804856 */
[----:B------:R-:W-:Y:S02]  /*7120*/  @!UPT UIADD3 URZ, UPT, UPT, URZ, URZ, URZ ;  /* 0x000000fffffff290 */ /* 0x000fe4000fffe0ff */
[----:B------:R-:W-:Y:S05]  /*7130*/  @!P0 BRA `(.L_x_113) ;  /* 0x0000000000408947 */ /* 0x000fea0003800000 */
[----:B------:R-:W2:Y:S01]  /*7140*/  LDCU.64 UR8, c[0x4][0x78] ;  /* 0x01000f00ff0877ac */ /* 0x000ea20008000a00 */
[----:B------:R-:W-:Y:S01]  /*7150*/  MOV R3, 0x0 ;  /* 0x0000000000037802 */ /* 0x000fe20000000f00 */
[----:B------:R-:W-:Y:S02]  /*7160*/  HFMA2 R12, -RZ, RZ, 0, 5.9604644775390625e-08 ;  /* 0x00000001ff0c7431 */ /* 0x000fe400000001ff */
[----:B------:R-:W-:Y:S02]  /*7170*/  IMAD.MOV.U32 R8, RZ, RZ, 0x192 ;  /* 0x00000192ff087424 */ /* 0x000fe400078e00ff */
[----:B------:R-:W-:Y:S01]  /*7180*/  IMAD.MOV.U32 R13, RZ, RZ, RZ ;  /* 0x000000ffff0d7224 */ /* 0x000fe200078e00ff */
[----:B------:R-:W3:Y:S01]  /*7190*/  LDCU.64 UR6, c[0x4][0x80] ;  /* 0x01001000ff0677ac */ /* 0x000ee20008000a00 */
[----:B------:R-:W1:Y:S01]  /*71a0*/  LDC.64 R2, c[0x4][R3] ;  /* 0x0100000003027b82 */ /* 0x000e620000000a00 */
[----:B------:R-:W5:Y:S01]  /*71b0*/  LDCU.64 UR4, c[0x4][0x18] ;  /* 0x01000300ff0477ac */ /* 0x000f620008000a00 */
[----:B--2---:R-:W-:Y:S01]  /*71c0*/  MOV R5, UR9 ;  /* 0x0000000900057c02 */ /* 0x004fe20008000f00 */
[----:B------:R-:W-:Y:S01]  /*71d0*/  IMAD.U32 R4, RZ, RZ, UR8 ;  /* 0x00000008ff047e24 */ /* 0x000fe2000f8e00ff */
[----:B---3--:R-:W-:Y:S01]  /*71e0*/  MOV R7, UR7 ;  /* 0x0000000700077c02 */ /* 0x008fe20008000f00 */
[----:B------:R-:W-:Y:S01]  /*71f0*/  IMAD.U32 R6, RZ, RZ, UR6 ;  /* 0x00000006ff067e24 */ /* 0x000fe2000f8e00ff */
[----:B-----5:R-:W-:Y:S01]  /*7200*/  MOV R11, UR5 ;  /* 0x00000005000b7c02 */ /* 0x020fe20008000f00 */
[----:B------:R-:W-:Y:S02]  /*7210*/  IMAD.U32 R10, RZ, RZ, UR4 ;  /* 0x00000004ff0a7e24 */ /* 0x000fe4000f8e00ff */
[----:B------:R-:W-:Y:S07]  /*7220*/  LEPC R20, `(.L_x_113) ;  /* 0x000000001014794e */ /* 0x000fee0000000000 */
[----:B-1--4-:R-:W-:Y:S05]  /*7230*/  CALL.ABS.NOINC R2 ;  /* 0x0000000002007343 */ /* 0x012fea0003c00000 */
.L_x_113:
        /* <DEDUP_REMOVED lines=14> */
[----:B------:R-:W-:Y:S01]  /*7320*/  F2FP.F16.E5M2.UNPACK_B R54, R75 ;  /* 0x0000004bff36723e */ /* 0x000fe200020004ff */
[----:B------:R-:W-:Y:S01]  /*7330*/  LDTM.16dp32bit_t0_t15.x32 R4, tmem[UR4+0x40] ;  /* 0x00004004000479ee */ /* 0x000fe20008a80000 */
[----:B------:R-:W2:Y:S01]  /*7340*/  LDTM.16dp32bit_t16_t31.x32 R4, tmem[UR4+0x60] ;  /* 0x00006004000479ee */ /* 0x000ea20008aa0000 */
[----:B------:R-:W-:Y:S01]  /*7350*/  HADD2.F32 R46, -RZ, R46.H1_H1 ;  /* 0x3000002eff2e7230 */ /* 0x000fe20000004100 */
[----:B----4-:R-:W-:Y:S01]  /*7360*/  F2FP.F16.E5M2.UNPACK_B R58, R76 ;  /* 0x0000004cff3a723e */ /* 0x010fe200020004ff */
[--C-:B------:R-:W-:Y:S01]  /*7370*/  HADD2.F32 R49, -RZ, R50.reuse.H0_H0 ;  /* 0x20000032ff317230 */ /* 0x100fe20000004100 */
[----:B------:R-:W-:Y:S01]  /*7380*/  F2FP.F16.E5M2.UNPACK_B R62, R77 ;  /* 0x0000004dff3e723e */ /* 0x000fe200020004ff */
[----:B------:R-:W-:Y:S01]  /*7390*/  HADD2.F32 R50, -RZ, R50.H1_H1 ;  /* 0x30000032ff327230 */ /* 0x000fe20000004100 */
[----:B------:R-:W-:Y:S01]  /*73a0*/  F2FP.F16.E5M2.UNPACK_B R66, R78 ;  /* 0x0000004eff42723e */ /* 0x000fe200020004ff */
[--C-:B------:R-:W-:Y:S01]  /*73b0*/  HADD2.F32 R53, -RZ, R54.reuse.H0_H0 ;  /* 0x20000036ff357230 */ /* 0x100fe20000004100 */
[----:B------:R-:W-:Y:S01]  /*73c0*/  F2FP.F16.E5M2.UNPACK_B R70, R79 ;  /* 0x0000004fff46723e */ /* 0x000fe200020004ff */
[----:B------:R-:W-:Y:S01]  /*73d0*/  HADD2.F32 R54, -RZ, R54.H1_H1 ;  /* 0x30000036ff367230 */ /* 0x000fe20000004100 */
[----:B------:R-:W-:Y:S01]  /*73e0*/  F2FP.F16.E5M2.UNPACK_B R56, R75.H1 ;  /* 0x0000004bff38723e */ /* 0x000fe200030004ff */
[--C-:B------:R-:W-:Y:S01]  /*73f0*/  HADD2.F32 R57, -RZ, R58.reuse.H0_H0 ;  /* 0x2000003aff397230 */ /* 0x100fe20000004100 */
[----:B------:R-:W-:Y:S01]  /*7400*/  F2FP.F16.E5M2.UNPACK_B R60, R76.H1 ;  /* 0x0000004cff3c723e */ /* 0x000fe200030004ff */
[----:B------:R-:W-:Y:S01]  /*7410*/  HADD2.F32 R58, -RZ, R58.H1_H1 ;  /* 0x3000003aff3a7230 */ /* 0x000fe20000004100 */
[----:B------:R-:W-:Y:S01]  /*7420*/  F2FP.F16.E5M2.UNPACK_B R64, R77.H1 ;  /* 0x0000004dff40723e */ /* 0x000fe200030004ff */
[--C-:B------:R-:W-:Y:S01]  /*7430*/  HADD2.F32 R61, -RZ, R62.reuse.H0_H0 ;  /* 0x2000003eff3d7230 */ /* 0x100fe20000004100 */
[----:B------:R-:W-:Y:S01]  /*7440*/  F2FP.F16.E5M2.UNPACK_B R68, R78.H1 ;  /* 0x0000004eff44723e */ /* 0x000fe200030004ff */
[----:B------:R-:W-:Y:S01]  /*7450*/  HADD2.F32 R62, -RZ, R62.H1_H1 ;  /* 0x3000003eff3e7230 */ /* 0x000fe20000004100 */
[----:B------:R-:W-:Y:S01]  /*7460*/  ISETP.NE.AND P0, PT, R97, RZ, PT ;  /* 0x000000ff6100720c */ /* 0x000fe20003f05270 */
[--C-:B------:R-:W-:Y:S01]  /*7470*/  HADD2.F32 R65, -RZ, R66.reuse.H0_H0 ;  /* 0x20000042ff417230 */ /* 0x100fe20000004100 */
[----:B------:R-:W-:Y:S01]  /*7480*/  ISETP.NE.AND P6, PT, R102, RZ, PT ;  /* 0x000000ff6600720c */ /* 0x000fe20003fc5270 */
[----:B------:R-:W-:Y:S02]  /*7490*/  HADD2.F32 R66, -RZ, R66.H1_H1 ;  /* 0x30000042ff427230 */ /* 0x000fe40000004100 */
[--C-:B------:R-:W-:Y:S02]  /*74a0*/  HADD2.F32 R69, -RZ, R70.reuse.H0_H0 ;  /* 0x20000046ff457230 */ /* 0x100fe40000004100 */
[C---:B--2---:R-:W-:Y:S01]  /*74b0*/  FMUL R0, R38.reuse, R4 ;  /* 0x0000000426007220 */ /* 0x044fe20000400000 */
[C---:B------:R-:W-:Y:S01]  /*74c0*/  FMUL R2, R38.reuse, R5 ;  /* 0x0000000526027220 */ /* 0x040fe20000400000 */
[C---:B------:R-:W-:Y:S01]  /*74d0*/  FMUL R4, R38.reuse, R8 ;  /* 0x0000000826047220 */ /* 0x040fe20000400000 */
[C---:B------:R-:W-:Y:S01]  /*74e0*/  FMUL R5, R38.reuse, R9 ;  /* 0x0000000926057220 */ /* 0x040fe20000400000 */
[C---:B------:R-:W-:Y:S01]  /*74f0*/  FFMA R0, R41.reuse, R40, R0 ;  /* 0x0000002829007223 */ /* 0x040fe20000000000 */
[C---:B------:R-:W-:Y:S01]  /*7500*/  FFMA R2, R41.reuse, R43, R2 ;  /* 0x0000002b29027223 */ /* 0x040fe20000000002 */
        /* <DEDUP_REMOVED lines=10> */
[----:B------:R-:W-:Y:S02]  /*75b0*/  HADD2.F32 R70, -RZ, R70.H1_H1 ;  /* 0x30000046ff467230 */ /* 0x000fe40000004100 */
[C---:B------:R-:W-:Y:S01]  /*75c0*/  FMUL R28, R38.reuse, R32 ;  /* 0x00000020261c7220 */ /* 0x040fe20000400000 */
[C---:B------:R-:W-:Y:S01]  /*75d0*/  FMUL R29, R38.reuse, R33 ;  /* 0x00000021261d7220 */ /* 0x040fe20000400000 */
[C---:B------:R-:W-:Y:S01]  /*75e0*/  FMUL R3, R38.reuse, R6 ;  /* 0x0000000626037220 */ /* 0x040fe20000400000 */
[C---:B------:R-:W-:Y:S01]  /*75f0*/  FMUL R7, R38.reuse, R7 ;  /* 0x0000000726077220 */ /* 0x040fe20000400000 */
[--C-:B------:R-:W-:Y:S02]  /*7600*/  HADD2.F32 R47, -RZ, R48.reuse.H0_H0 ;  /* 0x20000030ff2f7230 */ /* 0x100fe40000004100 */
[C---:B------:R-:W-:Y:S01]  /*7610*/  FMUL R6, R38.reuse, R10 ;  /* 0x0000000a26067220 */ /* 0x040fe20000400000 */
[C---:B------:R-:W-:Y:S01]  /*7620*/  FFMA R3, R41.reuse, R42, R3 ;  /* 0x0000002a29037223 */ /* 0x040fe20000000003 */
[----:B------:R-:W-:Y:S02]  /*7630*/  HADD2.F32 R48, -RZ, R48.H1_H1 ;  /* 0x30000030ff307230 */ /* 0x000fe40000004100 */
[C---:B------:R-:W-:Y:S01]  /*7640*/  FFMA R7, R41.reuse, R44, R7 ;  /* 0x0000002c29077223 */ /* 0x040fe20000000007 */
[C---:B------:R-:W-:Y:S01]  /*7650*/  FFMA R4, R41.reuse, R45, R4 ;  /* 0x0000002d29047223 */ /* 0x040fe20000000004 */
[C---:B------:R-:W-:Y:S01]  /*7660*/  FFMA R5, R41.reuse, R46, R5 ;  /* 0x0000002e29057223 */ /* 0x040fe20000000005 */
[----:B------:R-:W-:Y:S01]  /*7670*/  FFMA R6, R41, R47, R6 ;  /* 0x0000002f29067223 */ /* 0x000fe20000000006 */
[----:B------:R-:W-:Y:S01]  /*7680*/  FMUL R11, R38, R11 ;  /* 0x0000000b260b7220 */ /* 0x000fe20000400000 */
[----:B------:R-:W-:Y:S01]  /*7690*/  F2FP.F16.E5M2.UNPACK_B R40, R79.H1 ;  /* 0x0000004fff28723e */ /* 0x000fe200030004ff */
[--C-:B------:R-:W-:Y:S01]  /*76a0*/  HADD2.F32 R51, -RZ, R52.reuse.H0_H0 ;  /* 0x20000034ff337230 */ /* 0x100fe20000004100 */
[----:B-1----:R-:W-:Y:S01]  /*76b0*/  F2FP.SATFINITE.E5M2.F32.PACK_AB_MERGE_C R105, R7, R3, RZ ;  /* 0x000000030769723e */ /* 0x002fe200048060ff */
[C---:B------:R-:W-:Y:S01]  /*76c0*/  FFMA R11, R41.reuse, R48, R11 ;  /* 0x00000030290b7223 */ /* 0x040fe2000000000b */
[C---:B------:R-:W-:Y:S01]  /*76d0*/  FFMA R8, R41.reuse, R49, R8 ;  /* 0x0000003129087223 */ /* 0x040fe20000000008 */
[----:B------:R-:W-:Y:S01]  /*76e0*/  FFMA R9, R41, R50, R9 ;  /* 0x0000003229097223 */ /* 0x000fe20000000009 */
[----:B------:R-:W-:Y:S01]  /*76f0*/  F2FP.SATFINITE.E5M2.F32.PACK_AB_MERGE_C R104, R2, R0, R105 ;  /* 0x000000000268723e */ /* 0x000fe20004806069 */
[----:B------:R-:W-:Y:S01]  /*7700*/  HADD2.F32 R52, -RZ, R52.H1_H1 ;  /* 0x30000034ff347230 */ /* 0x000fe20000004100 */
[----:B------:R-:W-:Y:S01]  /*7710*/  F2FP.SATFINITE.E5M2.F32.PACK_AB_MERGE_C R106, R11, R6, RZ ;  /* 0x000000060b6a723e */ /* 0x000fe200048060ff */
[C---:B------:R-:W-:Y:S01]  /*7720*/  FMUL R10, R38.reuse, R14 ;  /* 0x0000000e260a7220 */ /* 0x040fe20000400000 */
[C---:B------:R-:W-:Y:S01]  /*7730*/  FMUL R15, R38.reuse, R15 ;  /* 0x0000000f260f7220 */ /* 0x040fe20000400000 */
[--C-:B------:R-:W-:Y:S01]  /*7740*/  HADD2.F32 R55, -RZ, R56.reuse.H0_H0 ;  /* 0x20000038ff377230 */ /* 0x100fe20000004100 */
[----:B------:R-:W-:Y:S01]  /*7750*/  F2FP.SATFINITE.E5M2.F32.PACK_AB_MERGE_C R105, R5, R4, R106 ;  /* 0x000000040569723e */ /* 0x000fe2000480606a */
[C---:B------:R-:W-:Y:S01]  /*7760*/  FFMA R10, R41.reuse, R51, R10 ;  /* 0x00000033290a7223 */ /* 0x040fe2000000000a */
[C---:B------:R-:W-:Y:S01]  /*7770*/  FFMA R15, R41.reuse, R52, R15 ;  /* 0x00000034290f7223 */ /* 0x040fe2000000000f */
[C---:B------:R-:W-:Y:S01]  /*7780*/  FFMA R12, R41.reuse, R53, R12 ;  /* 0x00000035290c7223 */ /* 0x040fe2000000000c */
[C---:B------:R-:W-:Y:S01]  /*7790*/  FFMA R13, R41.reuse, R54, R13 ;  /* 0x00000036290d7223 */ /* 0x040fe2000000000d */
[----:B------:R-:W-:Y:S02]  /*77a0*/  HADD2.F32 R56, -RZ, R56.H1_H1 ;  /* 0x30000038ff387230 */ /* 0x000fe40000004100 */
[C---:B------:R-:W-:Y:S01]  /*77b0*/  FMUL R14, R38.reuse, R18 ;  /* 0x00000012260e7220 */ /* 0x040fe20000400000 */
[C---:B------:R-:W-:Y:S01]  /*77c0*/  FMUL R19, R38.reuse, R19 ;  /* 0x0000001326137220 */ /* 0x040fe20000400000 */
[--C-:B------:R-:W-:Y:S02]  /*77d0*/  HADD2.F32 R59, -RZ, R60.reuse.H0_H0 ;  /* 0x2000003cff3b7230 */ /* 0x100fe40000004100 */
[C---:B------:R-:W-:Y:S01]  /*77e0*/  FMUL R18, R38.reuse, R22 ;  /* 0x0000001626127220 */ /* 0x040fe20000400000 */
[C---:B------:R-:W-:Y:S01]  /*77f0*/  FFMA R14, R41.reuse, R55, R14 ;  /* 0x00000037290e7223 */ /* 0x040fe2000000000e */
[----:B------:R-:W-:Y:S02]  /*7800*/  HADD2.F32 R60, -RZ, R60.H1_H1 ;  /* 0x3000003cff3c7230 */ /* 0x000fe40000004100 */
        /* <DEDUP_REMOVED lines=8> */
[C---:B------:R-:W-:Y:S01]  /*7890*/  FFMA R23, R41.reuse, R60, R23 ;  /* 0x0000003c29177223 */ /* 0x040fe20000000017 */
[C---:B------:R-:W-:Y:S01]  /*78a0*/  FMUL R27, R38.reuse, R27 ;  /* 0x0000001b261b7220 */ /* 0x040fe20000400000 */
[C---:B------:R-:W-:Y:S01]  /*78b0*/  FFMA R20, R41.reuse, R61, R20 ;  /* 0x0000003d29147223 */ /* 0x040fe20000000014 */
[C---:B------:R-:W-:Y:S01]  /*78c0*/  FFMA R21, R41.reuse, R62, R21 ;  /* 0x0000003e29157223 */ /* 0x040fe20000000015 */
[--C-:B------:R-:W-:Y:S02]  /*78d0*/  HADD2.F32 R67, -RZ, R68.reuse.H0_H0 ;  /* 0x20000044ff437230 */ /* 0x100fe40000004100 */
[----:B------:R-:W-:Y:S01]  /*78e0*/  FFMA R22, R41, R63, R22 ;  /* 0x0000003f29167223 */ /* 0x000fe20000000016 */
[----:B------:R-:W-:Y:S02]  /*78f0*/  HADD2.F32 R68, -RZ, R68.H1_H1 ;  /* 0x30000044ff447230 */ /* 0x000fe40000004100 */
[C---:B------:R-:W-:Y:S01]  /*7900*/  FMUL R26, R38.reuse, R30 ;  /* 0x0000001e261a7220 */ /* 0x040fe20000400000 */
[----:B------:R-:W-:Y:S01]  /*7910*/  F2FP.SATFINITE.E5M2.F32.PACK_AB_MERGE_C R107, R15, R10, RZ ;  /* 0x0000000a0f6b723e */ /* 0x000fe200048060ff */
        /* <DEDUP_REMOVED lines=8> */
[----:B------:R-:W-:Y:S01]  /*79a0*/  F2FP.SATFINITE.E5M2.F32.PACK_AB_MERGE_C R106, R9, R8, R107 ;  /* 0x00000008096a723e */ /* 0x000fe2000480606b */
[----:B------:R-:W-:Y:S01]  /*79b0*/  FFMA R31, R41, R68, R31 ;  /* 0x00000044291f7223 */ /* 0x000fe2000000001f */
[----:B------:R-:W-:Y:S01]  /*79c0*/  FMUL R35, R38, R35 ;  /* 0x0000002326237220 */ /* 0x000fe20000400000 */
[----:B------:R-:W-:Y:S01]  /*79d0*/  F2FP.SATFINITE.E5M2.F32.PACK_AB_MERGE_C R107, R19, R14, RZ ;  /* 0x0000000e136b723e */ /* 0x000fe200048060ff */
[C---:B------:R-:W-:Y:S01]  /*79e0*/  FFMA R28, R41.reuse, R69, R28 ;  /* 0x00000045291c7223 */ /* 0x040fe2000000001c */
[C---:B------:R-:W-:Y:S01]  /*79f0*/  FFMA R29, R41.reuse, R70, R29 ;  /* 0x00000046291d7223 */ /* 0x040fe2000000001d */
[C---:B------:R-:W-:Y:S01]  /*7a00*/  FFMA R30, R41.reuse, R43, R30 ;  /* 0x0000002b291e7223 */ /* 0x040fe2000000001e */
[----:B------:R-:W-:Y:S01]  /*7a10*/  FFMA R35, R41, R40, R35 ;  /* 0x0000002829237223 */ /* 0x000fe20000000023 */
        /* <DEDUP_REMOVED lines=21> */
[----:B------:R-:W-:Y:S02]  /*7b70*/  UIADD3 UR4, UP0, UPT, UR62, 0x680, URZ ;  /* 0x000006803e047890 */ /* 0x000fe4000ff1e0ff */
[----:B------:R-:W-:Y:S02]  /*7b80*/  UIADD3 UR9, UPT, UPT, UR49, 0x40, URZ ;  /* 0x0000004031097890 */ /* 0x000fe4000fffe0ff */
[----:B------:R-:W-:Y:S02]  /*7b90*/  UIADD3 UR8, UPT, UPT, UR44, 0x5200, URZ ;  /* 0x000052002c087890 */ /* 0x000fe4000fffe0ff */
[----:B------:R-:W-:Y:S01]  /*7ba0*/  UIADD3.X UR5, UPT, UPT, URZ, UR63, URZ, UP0, !UPT ;  /* 0x0000003fff057290 */ /* 0x000fe200087fe4ff */
[----:B------:R-:W-:Y:S01]  /*7bb0*/  UMOV UR10, UR50 ;  /* 0x00000032000a7c82 */ /* 0x000fe20008000000 */
[----:B------:R-:W-:Y:S07]  /*7bc0*/  UMOV UR11, UR36 ;  /* 0x00000024000b7c82 */ /* 0x000fee0008000000 */
[----:B------:R2:W-:Y:S01]  /*7bd0*/  UTMASTG.3D [UR8], [UR4] ;  /* 0x00000008040073b5 */ /* 0x0005e20008010000 */
[----:B------:R0:W-:Y:S01]  /*7be0*/  UTMACMDFLUSH ;  /* 0x00000000000079b7 */ /* 0x0001e20000000000 */
[----:B--2---:R-:W-:Y:S04]  /*7bf0*/  DEPBAR.LE SB0, 0x1 ;  /* 0x000080400000791a */ /* 0x004fe80000000000 */
.L_x_115:
[----:B------:R-:W-:Y:S05]  /*7c00*/  BSYNC.RECONVERGENT B0 ;  /* 0x0000000000007941 */ /* 0x000fea0003800200 */
.L_x_114:
        /* <DEDUP_REMOVED lines=16> */
.L_x_119:
[----:B------:R-:W-:Y:S05]  /*7d10*/  BSYNC B0 ;  /* 0x0000000000007941 */ /* 0x000fea0003800000 */
.L_x_118:
        /* <DEDUP_REMOVED lines=17> */
.L_x_117:
[----:B------:R-:W-:Y:S05]  /*7e30*/  BSYNC B1 ;  /* 0x0000000000017941 */ /* 0x000fea0003800000 */
.L_x_116:
        /* <DEDUP_REMOVED lines=21> */
.L_x_121:
        /* <DEDUP_REMOVED lines=18> */
[----:B------:R-:W-:Y:S01]  /*80b0*/  ISETP.NE.AND P6, PT, R102, RZ, PT ;  /* 0x000000ff6600720c */ /* 0x000fe20003fc5270 */
[--C-:B------:R-:W-:Y:S01]  /*80c0*/  HADD2.F32 R49, -RZ, R50.reuse.H0_H0 ;  /* 0x20000032ff317230 */ /* 0x100fe20000004100 */
[----:B----4-:R-:W-:Y:S01]  /*80d0*/  F2FP.F16.E5M2.UNPACK_B R58, R76 ;  /* 0x0000004cff3a723e */ /* 0x010fe200020004ff */
[----:B------:R-:W-:Y:S01]  /*80e0*/  HADD2.F32 R50, -RZ, R50.H1_H1 ;  /* 0x30000032ff327230 */ /* 0x000fe20000004100 */
[----:B------:R-:W-:Y:S01]  /*80f0*/  F2FP.F16.E5M2.UNPACK_B R62, R77 ;  /* 0x0000004dff3e723e */ /* 0x000fe200020004ff */
[--C-:B------:R-:W-:Y:S01]  /*8100*/  HADD2.F32 R53, -RZ, R54.reuse.H0_H0 ;  /* 0x20000036ff357230 */ /* 0x100fe20000004100 */
[----:B------:R-:W-:Y:S01]  /*8110*/  F2FP.F16.E5M2.UNPACK_B R66, R78 ;  /* 0x0000004eff42723e */ /* 0x000fe200020004ff */
[----:B------:R-:W-:Y:S01]  /*8120*/  HADD2.F32 R54, -RZ, R54.H1_H1 ;  /* 0x30000036ff367230 */ /* 0x000fe20000004100 */
[----:B------:R-:W-:Y:S01]  /*8130*/  F2FP.F16.E5M2.UNPACK_B R70, R79 ;  /* 0x0000004fff46723e */ /* 0x000fe200020004ff */
[--C-:B------:R-:W-:Y:S01]  /*8140*/  HADD2.F32 R57, -RZ, R58.reuse.H0_H0 ;  /* 0x2000003aff397230 */ /* 0x100fe20000004100 */
[----:B------:R-:W-:Y:S01]  /*8150*/  F2FP.F16.E5M2.UNPACK_B R56, R75.H1 ;  /* 0x0000004bff38723e */ /* 0x000fe200030004ff */
[----:B------:R-:W-:Y:S01]  /*8160*/  HADD2.F32 R58, -RZ, R58.H1_H1 ;  /* 0x3000003aff3a7230 */ /* 0x000fe20000004100 */
[----:B------:R-:W-:Y:S01]  /*8170*/  F2FP.F16.E5M2.UNPACK_B R60, R76.H1 ;  /* 0x0000004cff3c723e */ /* 0x000fe200030004ff */
[--C-:B------:R-:W-:Y:S01]  /*8180*/  HADD2.F32 R61, -RZ, R62.reuse.H0_H0 ;  /* 0x2000003eff3d7230 */ /* 0x100fe20000004100 */
[----:B------:R-:W-:Y:S01]  /*8190*/  F2FP.F16.E5M2.UNPACK_B R64, R77.H1 ;  /* 0x0000004dff40723e */ /* 0x000fe200030004ff */
[----:B------:R-:W-:Y:S01]  /*81a0*/  HADD2.F32 R62, -RZ, R62.H1_H1 ;  /* 0x3000003eff3e7230 */ /* 0x000fe20000004100 */
[----:B------:R-:W-:Y:S01]  /*81b0*/  F2FP.F16.E5M2.UNPACK_B R68, R78.H1 ;  /* 0x0000004eff44723e */ /* 0x000fe200030004ff */
        /* <DEDUP_REMOVED lines=112> */
[----:B------:R-:W-:Y:S02]  /*88c0*/  UIADD3 UR4, UPT, UPT, UR44, 0x4200, URZ ;  /* 0x000042002c047890 */ /* 0x000fe4000fffe0ff */
[----:B------:R-:W-:Y:S01]  /*88d0*/  UIADD3 UR9, UPT, UPT, UR49, 0x80, URZ ;  /* 0x0000008031097890 */ /* 0x000fe2000fffe0ff */
[----:B------:R-:W-:Y:S01]  /*88e0*/  UMOV UR10, UR50 ;  /* 0x00000032000a7c82 */ /* 0x000fe20008000000 */
[----:B------:R-:W-:Y:S02]  /*88f0*/  UMOV UR11, UR36 ;  /* 0x00000024000b7c82 */ /* 0x000fe40008000000 */
        /* <DEDUP_REMOVED lines=8> */
.L_x_123:
[----:B------:R-:W-:Y:S05]  /*8980*/  BSYNC.RECONVERGENT B0 ;  /* 0x0000000000007941 */ /* 0x000fea0003800200 */
.L_x_122:
        /* <DEDUP_REMOVED lines=16> */
.L_x_127:
[----:B------:R-:W-:Y:S05]  /*8a90*/  BSYNC B0 ;  /* 0x0000000000007941 */ /* 0x000fea0003800000 */
.L_x_126:
        /* <DEDUP_REMOVED lines=17> */
.L_x_125:
[----:B------:R-:W-:Y:S05]  /*8bb0*/  BSYNC B1 ;  /* 0x0000000000017941 */ /* 0x000fea0003800000 */
.L_x_124:
        /* <DEDUP_REMOVED lines=21> */
.L_x_129:
[----:B------:R-:W-:Y:S01]  /*8d10*/  ISETP.NE.AND P0, PT, R97, RZ, PT ;  /* 0x000000ff6100720c */ /* 0x000fe20003f05270 */
[----:B------:R-:W-:Y:S05]  /*8d20*/  WARPSYNC.ALL ;  /* 0x0000000000007948 */ /* 0x000fea0003800000 */
[----:B------:R-:W-:Y:S01]  /*8d30*/  R2UR UR4, R39 ;  /* 0x00000000270472ca */ /* 0x000fe200000e0000 */
[----:B------:R-:W2:Y:S01]  /*8d40*/  S2UR UR6, SR_CgaCtaId ;  /* 0x00000000000679c3 */ /* 0x000ea20000008800 */
[-C--:B------:R-:W-:Y:S01]  /*8d50*/  F2FP.F16.E5M2.UNPACK_B R42, R72.reuse ;  /* 0x00000048ff2a723e */ /* 0x080fe200020004ff */
[----:B------:R-:W-:Y:S01]  /*8d60*/  BSSY.RECONVERGENT B0, `(.L_x_130) ;  /* 0x000009b000007945 */ /* 0x000fe20003800200 */
[----:B------:R-:W-:Y:S02]  /*8d70*/  F2FP.F16.E5M2.UNPACK_B R72, R72.H1 ;  /* 0x00000048ff48723e */ /* 0x000fe400030004ff */
[-C--:B------:R-:W-:Y:S01]  /*8d80*/  F2FP.F16.E5M2.UNPACK_B R46, R73.reuse ;  /* 0x00000049ff2e723e */ /* 0x080fe200020004ff */
[--C-:B------:R-:W-:Y:S01]  /*8d90*/  HADD2.F32 R40, -RZ, R42.reuse.H0_H0 ;  /* 0x2000002aff287230 */ /* 0x100fe20000004100 */
[----:B------:R-:W-:Y:S01]  /*8da0*/  F2FP.F16.E5M2.UNPACK_B R73, R73.H1 ;  /* 0x00000049ff49723e */ /* 0x000fe200030004ff */
[----:B------:R-:W-:Y:S01]  /*8db0*/  HADD2.F32 R42, -RZ, R42.H1_H1 ;  /* 0x3000002aff2a7230 */ /* 0x000fe20000004100 */
[-C--:B------:R-:W-:Y:S01]  /*8dc0*/  F2FP.F16.E5M2.UNPACK_B R50, R74.reuse ;  /* 0x0000004aff32723e */ /* 0x080fe200020004ff */
[----:B------:R-:W-:Y:S01]  /*8dd0*/  HADD2.F32 R43, -RZ, R72.H0_H0 ;  /* 0x20000048ff2b7230 */ /* 0x000fe20000004100 */
[----:B------:R-:W-:Y:S01]  /*8de0*/  F2FP.F16.E5M2.UNPACK_B R74, R74.H1 ;  /* 0x0000004aff4a723e */ /* 0x000fe200030004ff */
[----:B------:R-:W-:Y:S01]  /*8df0*/  LDTM.16dp32bit_t0_t15.x32 R4, tmem[UR4+0xc0] ;  /* 0x0000c004000479ee */ /* 0x000fe20008a80000 */
[----:B------:R-:W3:Y:S01]  /*8e00*/  LDTM.16dp32bit_t16_t31.x32 R4, tmem[UR4+0xe0] ;  /* 0x0000e004000479ee */ /* 0x000ee20008aa0000 */
[----:B------:R-:W-:Y:S01]  /*8e10*/  NOP ;  /* 0x0000000000007918 */ /* 0x000fe20000000000 */
[--C-:B------:R-:W-:Y:S01]  /*8e20*/  HADD2.F32 R45, -RZ, R46.reuse.H0_H0 ;  /* 0x2000002eff2d7230 */ /* 0x100fe20000004100 */
[----:B------:R-:W-:Y:S01]  /*8e30*/  R2UR UR5, R71 ;  /* 0x00000000470572ca */ /* 0x000fe200000e0000 */
[----:B------:R-:W-:Y:S01]  /*8e40*/  HADD2.F32 R46, -RZ, R46.H1_H1 ;  /* 0x3000002eff2e7230 */ /* 0x000fe20000004100 */
[----:B------:R-:W-:Y:S01]  /*8e50*/  F2FP.F16.E5M2.UNPACK_B R54, R75 ;  /* 0x0000004bff36723e */ /* 0x000fe200020004ff */
        /* <DEDUP_REMOVED lines=10> */
[----:B------:R-:W-:Y:S01]  /*8f00*/  UIADD3 UR4, UPT, UPT, UR5, 0xe0, URZ ;  /* 0x000000e005047890 */ /* 0x000fe2000fffe0ff */
[----:B------:R-:W-:Y:S01]  /*8f10*/  HADD2.F32 R59, -RZ, R58.H1_H1 ;  /* 0x3000003aff3b7230 */ /* 0x000fe20000004100 */
[----:B------:R-:W-:Y:S01]  /*8f20*/  F2FP.F16.E5M2.UNPACK_B R76, R76.H1 ;  /* 0x0000004cff4c723e */ /* 0x000fe200030004ff */
[--C-:B------:R-:W-:Y:S01]  /*8f30*/  HADD2.F32 R60, -RZ, R62.reuse.H0_H0 ;  /* 0x2000003eff3c7230 */ /* 0x100fe20000004100 */
[----:B------:R-:W-:Y:S01]  /*8f40*/  F2FP.F16.E5M2.UNPACK_B R77, R77.H1 ;  /* 0x0000004dff4d723e */ /* 0x000fe200030004ff */
[----:B------:R-:W-:Y:S01]  /*8f50*/  HADD2.F32 R63, -RZ, R62.H1_H1 ;  /* 0x3000003eff3f7230 */ /* 0x000fe20000004100 */
[----:B------:R-:W-:Y:S01]  /*8f60*/  F2FP.F16.E5M2.UNPACK_B R78, R78.H1 ;  /* 0x0000004eff4e723e */ /* 0x000fe200030004ff */
[--C-:B------:R-:W-:Y:S01]  /*8f70*/  HADD2.F32 R64, -RZ, R66.reuse.H0_H0 ;  /* 0x20000042ff407230 */ /* 0x100fe20000004100 */
[----:B--2---:R-:W-:Y:S01]  /*8f80*/  UPRMT UR4, UR6, 0x654, UR4 ;  /* 0x0000065406047896 */ /* 0x004fe20008000004 */
        /* <DEDUP_REMOVED lines=8> */
[----:B------:R-:W-:Y:S01]  /*9010*/  SYNCS.ARRIVE.TRANS64.RED.A1T0 RZ, [UR4], RZ ;  /* 0x000000ffffff79a7 */ /* 0x000fe20008100404 */
[C---:B------:R-:W-:Y:S01]  /*9020*/  FMUL R16, R38.reuse, R16 ;  /* 0x0000001026107220 */ /* 0x040fe20000400000 */
[C---:B------:R-:W-:Y:S01]  /*9030*/  FMUL R17, R38.reuse, R17 ;  /* 0x0000001126117220 */ /* 0x040fe20000400000 */
[C---:B------:R-:W-:Y:S01]  /*9040*/  FMUL R0, R38.reuse, R20 ;  /* 0x0000001426007220 */ /* 0x040fe20000400000 */
[C---:B------:R-:W-:Y:S01]  /*9050*/  FMUL R2, R38.reuse, R21 ;  /* 0x0000001526027220 */ /* 0x040fe20000400000 */
[C---:B------:R-:W-:Y:S01]  /*9060*/  FMUL R20, R38.reuse, R25 ;  /* 0x0000001926147220 */ /* 0x040fe20000400000 */
[----:B------:R-:W-:Y:S02]  /*9070*/  HADD2.F32 R67, -RZ, R66.H1_H1 ;  /* 0x30000042ff437230 */ /* 0x000fe40000004100 */
[C---:B------:R-:W-:Y:S01]  /*9080*/  FMUL R6, R38.reuse, R6 ;  /* 0x0000000626067220 */ /* 0x040fe20000400000 */
[----:B------:R-:W-:Y:S02]  /*9090*/  HADD2.F32 R44, -RZ, R72.H1_H1 ;  /* 0x30000048ff2c7230 */ /* 0x000fe40000004100 */
[C---:B------:R-:W-:Y:S01]  /*90a0*/  FMUL R7, R38.reuse, R7 ;  /* 0x0000000726077220 */ /* 0x040fe20000400000 */
[--C-:B------:R-:W-:Y:S02]  /*90b0*/  HADD2.F32 R47, -RZ, R73.reuse.H0_H0 ;  /* 0x20000049ff2f7230 */ /* 0x100fe40000004100 */
[C---:B------:R-:W-:Y:S01]  /*90c0*/  FFMA R6, R41.reuse, R43, R6 ;  /* 0x0000002b29067223 */ /* 0x040fe20000000006 */
[--C-:B------:R-:W-:Y:S02]  /*90d0*/  HADD2.F32 R40, -RZ, R68.reuse.H0_H0 ;  /* 0x20000044ff287230 */ /* 0x100fe40000004100 */
[C---:B------:R-:W-:Y:S01]  /*90e0*/  FFMA R7, R41.reuse, R44, R7 ;  /* 0x0000002c29077223 */ /* 0x040fe20000000007 */
[C---:B------:R-:W-:Y:S01]  /*90f0*/  FFMA R8, R41.reuse, R45, R8 ;  /* 0x0000002d29087223 */ /* 0x040fe20000000008 */
[----:B------:R-:W-:Y:S01]  /*9100*/  FFMA R9, R41, R46, R9 ;  /* 0x0000002e29097223 */ /* 0x000fe20000000009 */
[----:B------:R-:W-:Y:S02]  /*9110*/  HADD2.F32 R43, -RZ, R68.H1_H1 ;  /* 0x30000044ff2b7230 */ /* 0x000fe40000004100 */
[C---:B------:R-:W-:Y:S01]  /*9120*/  FMUL R10, R38.reuse, R10 ;  /* 0x0000000a260a7220 */ /* 0x040fe20000400000 */
[----:B------:R-:W-:Y:S01]  /*9130*/  HADD2.F32 R48, -RZ, R73.H1_H1 ;  /* 0x30000049ff307230 */ /* 0x000fe20000004100 */
[----:B------:R-:W-:Y:S01]  /*9140*/  F2FP.SATFINITE.E5M2.F32.PACK_AB_MERGE_C R100, R7, R6, RZ ;  /* 0x000000060764723e */ /* 0x000fe200048060ff */
[C---:B------:R-:W-:Y:S01]  /*9150*/  FMUL R7, R38.reuse, R24 ;  /* 0x0000001826077220 */ /* 0x040fe20000400000 */
[----:B------:R-:W-:Y:S01]  /*9160*/  FFMA R10, R41, R47, R10 ;  /* 0x0000002f290a7223 */ /* 0x000fe2000000000a */
[C---:B------:R-:W-:Y:S01]  /*9170*/  FMUL R24, R38.reuse, R29 ;  /* 0x0000001d26187220 */ /* 0x040fe20000400000 */
[----:B------:R-:W-:Y:S01]  /*9180*/  F2FP.SATFINITE.E5M2.F32.PACK_AB_MERGE_C R100, R5, R4, R100 ;  /* 0x000000040564723e */ /* 0x000fe20004806064 */
[C---:B------:R-:W-:Y:S01]  /*9190*/  FMUL R11, R38.reuse, R11 ;  /* 0x0000000b260b7220 */ /* 0x040fe20000400000 */
[--C-:B------:R-:W-:Y:S02]  /*91a0*/  HADD2.F32 R51, -RZ, R74.reuse.H0_H0 ;  /* 0x2000004aff337230 */ /* 0x100fe40000004100 */
[C---:B------:R-:W-:Y:S01]  /*91b0*/  FMUL R14, R38.reuse, R14 ;  /* 0x0000000e260e7220 */ /* 0x040fe20000400000 */
[----:B------:R-:W-:Y:S02]  /*91c0*/  HADD2.F32 R52, -RZ, R74.H1_H1 ;  /* 0x3000004aff347230 */ /* 0x000fe40000004100 */
[C---:B------:R-:W-:Y:S01]  /*91d0*/  FFMA R11, R41.reuse, R48, R11 ;  /* 0x00000030290b7223 */ /* 0x040fe2000000000b */
[C---:B------:R-:W-:Y:S01]  /*91e0*/  FFMA R12, R41.reuse, R49, R12 ;  /* 0x00000031290c7223 */ /* 0x040fe2000000000c */
[C---:B------:R-:W-:Y:S01]  /*91f0*/  FFMA R13, R41.reuse, R50, R13 ;  /* 0x00000032290d7223 */ /* 0x040fe2000000000d */
[----:B------:R-:W-:Y:S01]  /*9200*/  FFMA R14, R41, R51, R14 ;  /* 0x00000033290e7223 */ /* 0x000fe2000000000e */
[C---:B------:R-:W-:Y:S01]  /*9210*/  FMUL R15, R38.reuse, R15 ;  /* 0x0000000f260f7220 */ /* 0x040fe20000400000 */
[--C-:B------:R-:W-:Y:S01]  /*9220*/  HADD2.F32 R55, -RZ, R75.reuse.H0_H0 ;  /* 0x2000004bff377230 */ /* 0x100fe20000004100 */
[----:B------:R-:W-:Y:S01]  /*9230*/  F2FP.SATFINITE.E5M2.F32.PACK_AB_MERGE_C R101, R11, R10, RZ ;  /* 0x0000000a0b65723e */ /* 0x000fe200048060ff */
[----:B------:R-:W-:Y:S02]  /*9240*/  HADD2.F32 R56, -RZ, R75.H1_H1 ;  /* 0x3000004bff387230 */ /* 0x000fe40000004100 */
[C---:B------:R-:W-:Y:S01]  /*9250*/  FFMA R15, R41.reuse, R52, R15 ;  /* 0x00000034290f7223 */ /* 0x040fe2000000000f */
[----:B------:R-:W-:Y:S01]  /*9260*/  FFMA R16, R41, R53, R16 ;  /* 0x0000003529107223 */ /* 0x000fe20000000010 */
[----:B------:R-:W-:Y:S01]  /*9270*/  F2FP.SATFINITE.E5M2.F32.PACK_AB_MERGE_C R101, R9, R8, R101 ;  /* 0x000000080965723e */ /* 0x000fe20004806065 */
[----:B------:R-:W-:Y:S01]  /*9280*/  FFMA R17, R41, R54, R17 ;  /* 0x0000003629117223 */ /* 0x000fe20000000011 */
[C---:B------:R-:W-:Y:S01]  /*9290*/  FMUL R18, R38.reuse, R18 ;  /* 0x0000001226127220 */ /* 0x040fe20000400000 */
[----:B------:R-:W-:Y:S01]  /*92a0*/  F2FP.SATFINITE.E5M2.F32.PACK_AB_MERGE_C R102, R15, R14, RZ ;  /* 0x0000000e0f66723e */ /* 0x000fe200048060ff */
[C---:B------:R-:W-:Y:S01]  /*92b0*/  FMUL R19, R38.reuse, R19 ;  /* 0x0000001326137220 */ /* 0x040fe20000400000 */
[--C-:B------:R-:W-:Y:S02]  /*92c0*/  HADD2.F32 R58, -RZ, R76.reuse.H0_H0 ;  /* 0x2000004cff3a7230 */ /* 0x100fe40000004100 */
[----:B------:R-:W-:Y:S01]  /*92d0*/  FFMA R18, R41, R55, R18 ;  /* 0x0000003729127223 */ /* 0x000fe20000000012 */
[----:B------:R-:W-:Y:S01]  /*92e0*/  F2FP.SATFINITE.E5M2.F32.PACK_AB_MERGE_C R102, R13, R12, R102 ;  /* 0x0000000c0d66723e */ /* 0x000fe20004806066 */
[C---:B------:R-:W-:Y:S01]  /*92f0*/  FFMA R19, R41.reuse, R56, R19 ;  /* 0x0000003829137223 */ /* 0x040fe20000000013 */
[----:B------:R-:W-:Y:S02]  /*9300*/  HADD2.F32 R61, -RZ, R76.H1_H1 ;  /* 0x3000004cff3d7230 */ /* 0x000fe40000004100 */
[C---:B------:R-:W-:Y:S01]  /*9310*/  FMUL R3, R38.reuse, R22 ;  /* 0x0000001626037220 */ /* 0x040fe20000400000 */
        /* <DEDUP_REMOVED lines=10> */
[C---:B------:R-:W-:Y:S01]  /*93c0*/  FMUL R23, R38.reuse, R28 ;  /* 0x0000001c26177220 */ /* 0x040fe20000400000 */
[----:B------:R-:W-:Y:S01]  /*93d0*/  F2FP.F16.E5M2.UNPACK_B R79, R79.H1 ;  /* 0x0000004fff4f723e */ /* 0x000fe200030004ff */
        /* <DEDUP_REMOVED lines=9> */
[C---:B------:R-:W-:Y:S01]  /*9470*/  FFMA R24, R41.reuse, R67, R24 ;  /* 0x0000004329187223 */ /* 0x040fe20000000018 */
[C---:B------:R-:W-:Y:S01]  /*9480*/  FMUL R28, R38.reuse, R33 ;  /* 0x00000021261c7220 */ /* 0x040fe20000400000 */
[--C-:B------:R-:W-:Y:S02]  /*9490*/  HADD2.F32 R42, -RZ, R79.reuse.H0_H0 ;  /* 0x2000004fff2a7230 */ /* 0x100fe40000004100 */
[C---:B------:R-:W-:Y:S01]  /*94a0*/  FFMA R25, R41.reuse, R66, R25 ;  /* 0x0000004229197223 */ /* 0x040fe20000000019 */
[----:B------:R-:W-:Y:S02]  /*94b0*/  HADD2.F32 R71, -RZ, R79.H1_H1 ;  /* 0x3000004fff477230 */ /* 0x000fe40000004100 */
[C---:B------:R-:W-:Y:S01]  /*94c0*/  FMUL R29, R38.reuse, R34 ;  /* 0x00000022261d7220 */ /* 0x040fe20000400000 */
        /* <DEDUP_REMOVED lines=9> */
[----:B-1----:R-:W-:Y:S01]  /*9560*/  F2FP.SATFINITE.E5M2.F32.PACK_AB_MERGE_C R105, R22, R21, RZ ;  /* 0x000000151669723e */ /* 0x002fe200048060ff */
[----:B------:R1:W-:Y:S01]  /*9570*/  STS.128 [R84+UR44+0x5200], R100 ;  /* 0x0052006454007988 */ /* 0x0003e20008000c2c */
[----:B------:R-:W-:Y:S02]  /*9580*/  F2FP.SATFINITE.E5M2.F32.PACK_AB_MERGE_C R64, R26, R25, RZ ;  /* 0x000000191a40723e */ /* 0x000fe400048060ff */
[----:B------:R-:W-:Y:S02]  /*9590*/  F2FP.SATFINITE.E5M2.F32.PACK_AB_MERGE_C R67, R30, R29, RZ ;  /* 0x0000001d1e43723e */ /* 0x000fe400048060ff */
[----:B------:R-:W-:Y:S02]  /*95a0*/  F2FP.SATFINITE.E5M2.F32.PACK_AB_MERGE_C R104, R2, R0, R3 ;  /* 0x000000000268723e */ /* 0x000fe40004806003 */
[----:B------:R-:W-:Y:S02]  /*95b0*/  F2FP.SATFINITE.E5M2.F32.PACK_AB_MERGE_C R105, R20, R7, R105 ;  /* 0x000000071469723e */ /* 0x000fe40004806069 */
[----:B------:R-:W-:Y:S02]  /*95c0*/  F2FP.SATFINITE.E5M2.F32.PACK_AB_MERGE_C R106, R24, R23, R64 ;  /* 0x00000017186a723e */ /* 0x000fe40004806040 */
[----:B------:R-:W-:Y:S02]  /*95d0*/  F2FP.SATFINITE.E5M2.F32.PACK_AB_MERGE_C R107, R28, R27, R67 ;  /* 0x0000001b1c6b723e */ /* 0x000fe40004806043 */
[----:B------:R-:W-:Y:S03]  /*95e0*/  IADD3 R36, PT, PT, R36, 0x1, RZ ;  /* 0x0000000124247810 */ /* 0x000fe60007ffe0ff */
        /* <DEDUP_REMOVED lines=18> */
.L_x_131:
[----:B------:R-:W-:Y:S05]  /*9710*/  BSYNC.RECONVERGENT B0 ;  /* 0x0000000000007941 */ /* 0x000fea0003800200 */
.L_x_130:
[----:B------:R-:W-:Y:S01]  /*9720*/  R2UR UR4, R87 ;  /* 0x00000000570472ca */ /* 0x000fe200000e0000 */
[----:B------:R-:W-:Y:S01]  /*9730*/  BAR.SYNC.DEFER_BLOCKING 0x1, 0x80 ;  /* 0x0042000000007b1d */ /* 0x000fe20000010000 */
[C---:B------:R-:W-:Y:S01]  /*9740*/  ISETP.NE.AND P0, PT, R89.reuse, 0x2, PT ;  /* 0x000000025900780c */ /* 0x040fe20003f05270 */
[----:B------:R-:W-:Y:S01]  /*9750*/  UISETP.NE.AND UP0, UPT, UR45, URZ, UPT ;  /* 0x000000ff2d00728c */ /* 0x000fe2000bf05270 */
[----:B------:R-:W-:Y:S01]  /*9760*/  ISETP.NE.AND P1, PT, R36, 0x4, PT ;  /* 0x000000042400780c */ /* 0x000fe20003f25270 */
[----:B------:R-:W-:Y:S01]  /*9770*/  UIADD3 UR20, UPT, UPT, UR37, UR59, URZ ;  /* 0x0000003b25147290 */ /* 0x000fe2000fffe0ff */
[----:B------:R-:W-:Y:S02]  /*9780*/  SEL R5, RZ, 0x1, P0 ;  /* 0x00000001ff057807 */ /* 0x000fe40000000000 */
[----:B------:R-:W-:Y:S02]  /*9790*/  SEL R3, RZ, 0x1, P1 ;  /* 0x00000001ff037807 */ /* 0x000fe40000800000 */
[----:B------:R-:W-:Y:S02]  /*97a0*/  LOP3.LUT R92, R92, R5, RZ, 0x3c, !PT ;  /* 0x000000055c5c7212 */ /* 0x000fe400078e3cff */
[----:B------:R-:W-:Y:S01]  /*97b0*/  LOP3.LUT R94, R94, R3, RZ, 0x3c, !PT ;  /* 0x000000035e5e7212 */ /* 0x000fe200078e3cff */
[----:B------:R-:W-:Y:S01]  /*97c0*/  UIADD3 UR16, UPT, UPT, UR38, UR4, URZ ;  /* 0x0000000426107290 */ /* 0x000fe2000fffe0ff */
[----:B------:R-:W-:Y:S02]  /*97d0*/  SEL R89, R89, RZ, P0 ;  /* 0x000000ff59597207 */ /* 0x000fe40000000000 */
[----:B------:R-:W-:Y:S01]  /*97e0*/  SEL R36, R36, RZ, P1 ;  /* 0x000000ff24247207 */ /* 0x000fe20000800000 */
[----:B------:R-:W-:Y:S01]  /*97f0*/  UMOV UR36, UR58 ;  /* 0x0000003a00247c82 */ /* 0x000fe20008000000 */
[----:B------:R-:W-:Y:S07]  /*9800*/  BRA.U UP0, `(.L_x_132) ;  /* 0xffffffb900e07547 */ /* 0x000fee000b83ffff */
[----:B------:R-:W-:Y:S05]  /*9810*/  EXIT ;  /* 0x000000000000794d */ /* 0x000fea0003800000 */
.L_x_24:
[----:B--2---:R2:W3:Y:S02]  /*9820*/  SYNCS.PHASECHK.TRANS64.TRYWAIT P0, [R0+URZ+0x110], R3 ;  /* 0x00011003000075a7 */ /* 0x0044e400080011ff */
[----:B---3--:R-:W-:Y:S05]  /*9830*/  @!P0 NANOSLEEP.SYNCS 0x989680 ;  /* 0x009896800000895d */ /* 0x008fea0003900000 */
[----:B------:R-:W3:Y:S02]  /*9840*/  @!P0 SYNCS.PHASECHK.TRANS64 P0, [R0+URZ+0x110], R3 ;  /* 0x00011003000085a7 */ /* 0x000ee400080010ff */
[----:B---3--:R-:W-:Y:S05]  /*9850*/  @!P0 BRA `(.L_x_24) ;  /* 0xfffffffc00f08947 */ /* 0x008fea000383ffff */
[----:B------:R-:W-:Y:S05]  /*9860*/  BRA `(.L_x_133) ;  /* 0xffffff80003c7947 */ /* 0x000fea000383ffff */
.L_x_27:
[----:B--2---:R-:W-:-:S07]  /*9870*/  MOV R0, UR33 ;  /* 0x0000002100007c02 */ /* 0x004fce0008000f00 */
.L_x_134:
[----:B--2---:R2:W3:Y:S02]  /*9880*/  SYNCS.PHASECHK.TRANS64.TRYWAIT P0, [R0+URZ+0x28], R3 ;  /* 0x00002803000075a7 */ /* 0x0044e400080011ff */
[----:B---3--:R-:W-:Y:S05]  /*9890*/  @!P0 NANOSLEEP.SYNCS 0x989680 ;  /* 0x009896800000895d */ /* 0x008fea0003900000 */
[----:B------:R-:W3:Y:S02]  /*98a0*/  @!P0 SYNCS.PHASECHK.TRANS64 P0, [R0+URZ+0x28], R3 ;  /* 0x00002803000085a7 */ /* 0x000ee400080010ff */
[----:B---3--:R-:W-:Y:S05]  /*98b0*/  @!P0 BRA `(.L_x_134) ;  /* 0xfffffffc00f08947 */ /* 0x008fea000383ffff */
[----:B------:R-:W-:Y:S05]  /*98c0*/  BRA `(.L_x_26) ;  /* 0xffffff80007c7947 */ /* 0x000fea000383ffff */
.L_x_34:
[----:B-1----:R-:W-:-:S07]  /*98d0*/  MOV R0, UR17 ;  /* 0x0000001100007c02 */ /* 0x002fce0008000f00 */
.L_x_135:
[----:B-1----:R1:W2:Y:S02]  /*98e0*/  SYNCS.PHASECHK.TRANS64.TRYWAIT P0, [R0+URZ+0x28], R3 ;  /* 0x00002803000075a7 */ /* 0x0022a400080011ff */
[----:B--2---:R-:W-:Y:S05]  /*98f0*/  @!P0 NANOSLEEP.SYNCS 0x989680 ;  /* 0x009896800000895d */ /* 0x004fea0003900000 */
[----:B------:R-:W2:Y:S02]  /*9900*/  @!P0 SYNCS.PHASECHK.TRANS64 P0, [R0+URZ+0x28], R3 ;  /* 0x00002803000085a7 */ /* 0x000ea400080010ff */
[----:B--2---:R-:W-:Y:S05]  /*9910*/  @!P0 BRA `(.L_x_135) ;  /* 0xfffffffc00f08947 */ /* 0x004fea000383ffff */
[----:B------:R-:W-:Y:S05]  /*9920*/  BRA `(.L_x_33) ;  /* 0xffffff8400387947 */ /* 0x000fea000383ffff */
.L_x_39:
[----:B-1----:R1:W2:Y:S02]  /*9930*/  SYNCS.PHASECHK.TRANS64.TRYWAIT P0, [R3+URZ+0xa0], R0 ;  /* 0x0000a000030075a7 */ /* 0x0022a400080011ff */
[----:B--2---:R-:W-:Y:S05]  /*9940*/  @!P0 NANOSLEEP.SYNCS 0x989680 ;  /* 0x009896800000895d */ /* 0x004fea0003900000 */
[----:B------:R-:W2:Y:S02]  /*9950*/  @!P0 SYNCS.PHASECHK.TRANS64 P0, [R3+URZ+0xa0], R0 ;  /* 0x0000a000030085a7 */ /* 0x000ea400080010ff */
[----:B--2---:R-:W-:Y:S05]  /*9960*/  @!P0 BRA `(.L_x_39) ;  /* 0xfffffffc00f08947 */ /* 0x004fea000383ffff */
[----:B------:R-:W-:Y:S05]  /*9970*/  BRA `(.L_x_136) ;  /* 0xffffff8400d87947 */ /* 0x000fea000383ffff */
.L_x_43:
[----:B-1----:R-:W-:-:S07]  /*9980*/  MOV R0, UR4 ;  /* 0x0000000400007c02 */ /* 0x002fce0008000f00 */
.L_x_137:
[----:B-1----:R1:W2:Y:S02]  /*9990*/  SYNCS.PHASECHK.TRANS64.TRYWAIT P0, [R0+URZ], R3 ;  /* 0x00000003000075a7 */ /* 0x0022a400080011ff */
[----:B--2---:R-:W-:Y:S05]  /*99a0*/  @!P0 NANOSLEEP.SYNCS 0x989680 ;  /* 0x009896800000895d */ /* 0x004fea0003900000 */
[----:B------:R-:W2:Y:S02]  /*99b0*/  @!P0 SYNCS.PHASECHK.TRANS64 P0, [R0+URZ], R3 ;  /* 0x00000003000085a7 */ /* 0x000ea400080010ff */
[----:B--2---:R-:W-:Y:S05]  /*99c0*/  @!P0 BRA `(.L_x_137) ;  /* 0xfffffffc00f08947 */ /* 0x004fea000383ffff */
[----:B------:R-:W-:Y:S05]  /*99d0*/  BRA `(.L_x_138) ;  /* 0xffffff8c00807947 */ /* 0x000fea000383ffff */
.L_x_44:
[----:B------:R-:W-:-:S07]  /*99e0*/  MOV R0, UR5 ;  /* 0x0000000500007c02 */ /* 0x000fce0008000f00 */
.L_x_139:
[----:B-1----:R1:W2:Y:S02]  /*99f0*/  SYNCS.PHASECHK.TRANS64.TRYWAIT P0, [R0+URZ], R3 ;  /* 0x00000003000075a7 */ /* 0x0022a400080011ff */
[----:B--2---:R-:W-:Y:S05]  /*9a00*/  @!P0 NANOSLEEP.SYNCS 0x989680 ;  /* 0x009896800000895d */ /* 0x004fea0003900000 */
[----:B------:R-:W2:Y:S02]  /*9a10*/  @!P0 SYNCS.PHASECHK.TRANS64 P0, [R0+URZ], R3 ;  /* 0x00000003000085a7 */ /* 0x000ea400080010ff */
[----:B--2---:R-:W-:Y:S05]  /*9a20*/  @!P0 BRA `(.L_x_139) ;  /* 0xfffffffc00f08947 */ /* 0x004fea000383ffff */
[----:B------:R-:W-:Y:S05]  /*9a30*/  BRA `(.L_x_140) ;  /* 0xffffff8c008c7947 */ /* 0x000fea000383ffff */
.L_x_45:
[----:B------:R-:W-:-:S07]  /*9a40*/  MOV R0, UR5 ;  /* 0x0000000500007c02 */ /* 0x000fce0008000f00 */
.L_x_141:
[----:B-1----:R1:W2:Y:S02]  /*9a50*/  SYNCS.PHASECHK.TRANS64.TRYWAIT P0, [R0+URZ], R3 ;  /* 0x00000003000075a7 */ /* 0x0022a400080011ff */
[----:B--2---:R-:W-:Y:S05]  /*9a60*/  @!P0 NANOSLEEP.SYNCS 0x989680 ;  /* 0x009896800000895d */ /* 0x004fea0003900000 */
[----:B------:R-:W2:Y:S02]  /*9a70*/  @!P0 SYNCS.PHASECHK.TRANS64 P0, [R0+URZ], R3 ;  /* 0x00000003000085a7 */ /* 0x000ea400080010ff */
[----:B--2---:R-:W-:Y:S05]  /*9a80*/  @!P0 BRA `(.L_x_141) ;  /* 0xfffffffc00f08947 */ /* 0x004fea000383ffff */
[----:B------:R-:W-:Y:S05]  /*9a90*/  BRA `(.L_x_142) ;  /* 0xffffff8c00987947 */ /* 0x000fea000383ffff */
.L_x_46:
[----:B------:R-:W-:-:S07]  /*9aa0*/  MOV R0, UR5 ;  /* 0x0000000500007c02 */ /* 0x000fce0008000f00 */
.L_x_143:
[----:B-1----:R1:W2:Y:S02]  /*9ab0*/  SYNCS.PHASECHK.TRANS64.TRYWAIT P0, [R0+URZ], R3 ;  /* 0x00000003000075a7 */ /* 0x0022a400080011ff */
[----:B--2---:R-:W-:Y:S05]  /*9ac0*/  @!P0 NANOSLEEP.SYNCS 0x989680 ;  /* 0x009896800000895d */ /* 0x004fea0003900000 */
[----:B------:R-:W2:Y:S02]  /*9ad0*/  @!P0 SYNCS.PHASECHK.TRANS64 P0, [R0+URZ], R3 ;  /* 0x00000003000085a7 */ /* 0x000ea400080010ff */
[----:B--2---:R-:W-:Y:S05]  /*9ae0*/  @!P0 BRA `(.L_x_143) ;  /* 0xfffffffc00f08947 */ /* 0x004fea000383ffff */
[----:B------:R-:W-:Y:S05]  /*9af0*/  BRA `(.L_x_144) ;  /* 0xffffff8c00a47947 */ /* 0x000fea000383ffff */
.L_x_49:
[----:B-1----:R1:W2:Y:S02]  /*9b00*/  SYNCS.PHASECHK.TRANS64.TRYWAIT P0, [R2+URZ+0x100], R5 ;  /* 0x00010005020075a7 */ /* 0x0022a400080011ff */
[----:B--2---:R-:W-:Y:S05]  /*9b10*/  @!P0 NANOSLEEP.SYNCS 0x989680 ;  /* 0x009896800000895d */ /* 0x004fea0003900000 */
[----:B------:R-:W2:Y:S02]  /*9b20*/  @!P0 SYNCS.PHASECHK.TRANS64 P0, [R2+URZ+0x100], R5 ;  /* 0x00010005020085a7 */ /* 0x000ea400080010ff */
[----:B--2---:R-:W-:Y:S05]  /*9b30*/  @!P0 BRA `(.L_x_49) ;  /* 0xfffffffc00f08947 */ /* 0x004fea000383ffff */
[----:B------:R-:W-:Y:S05]  /*9b40*/  BRA `(.L_x_145) ;  /* 0xffffff9000087947 */ /* 0x000fea000383ffff */
.L_x_50:
[----:B------:R-:W-:-:S07]  /*9b50*/  MOV R2, UR4 ;  /* 0x0000000400027c02 */ /* 0x000fce0008000f00 */
.L_x_146:
[----:B-1----:R1:W2:Y:S02]  /*9b60*/  SYNCS.PHASECHK.TRANS64.TRYWAIT P0, [R2+URZ+0xb0], R5 ;  /* 0x0000b005020075a7 */ /* 0x0022a400080011ff */
[----:B--2---:R-:W-:Y:S05]  /*9b70*/  @!P0 NANOSLEEP.SYNCS 0x989680 ;  /* 0x009896800000895d */ /* 0x004fea0003900000 */
[----:B------:R-:W2:Y:S02]  /*9b80*/  @!P0 SYNCS.PHASECHK.TRANS64 P0, [R2+URZ+0xb0], R5 ;  /* 0x0000b005020085a7 */ /* 0x000ea400080010ff */
[----:B--2---:R-:W-:Y:S05]  /*9b90*/  @!P0 BRA `(.L_x_146) ;  /* 0xfffffffc00f08947 */ /* 0x004fea000383ffff */
[----:B------:R-:W-:Y:S05]  /*9ba0*/  BRA `(.L_x_147) ;  /* 0xffffff9000187947 */ /* 0x000fea000383ffff */
.L_x_51:
[----:B-1----:R1:W2:Y:S02]  /*9bb0*/  SYNCS.PHASECHK.TRANS64.TRYWAIT P1, [R2+URZ+0xa0], R5 ;  /* 0x0000a005020075a7 */ /* 0x0022a400080211ff */
[----:B--2---:R-:W-:Y:S05]  /*9bc0*/  @!P1 NANOSLEEP.SYNCS 0x989680 ;  /* 0x009896800000995d */ /* 0x004fea0003900000 */
[----:B------:R-:W2:Y:S02]  /*9bd0*/  @!P1 SYNCS.PHASECHK.TRANS64 P1, [R2+URZ+0xa0], R5 ;  /* 0x0000a005020095a7 */ /* 0x000ea400080210ff */
[----:B--2---:R-:W-:Y:S05]  /*9be0*/  @!P1 BRA `(.L_x_51) ;  /* 0xfffffffc00f09947 */ /* 0x004fea000383ffff */
[----:B------:R-:W-:Y:S05]  /*9bf0*/  BRA `(.L_x_148) ;  /* 0xffffff9000487947 */ /* 0x000fea000383ffff */
.L_x_54:
[----:B------:R-:W-:-:S07]  /*9c00*/  MOV R0, UR4 ;  /* 0x0000000400007c02 */ /* 0x000fce0008000f00 */
.L_x_149:
[----:B-1----:R1:W2:Y:S02]  /*9c10*/  SYNCS.PHASECHK.TRANS64.TRYWAIT P0, [R0+URZ+0xb0], R3 ;  /* 0x0000b003000075a7 */ /* 0x0022a400080011ff */
[----:B--2---:R-:W-:Y:S05]  /*9c20*/  @!P0 NANOSLEEP.SYNCS 0x989680 ;  /* 0x009896800000895d */ /* 0x004fea0003900000 */
[----:B------:R-:W2:Y:S02]  /*9c30*/  @!P0 SYNCS.PHASECHK.TRANS64 P0, [R0+URZ+0xb0], R3 ;  /* 0x0000b003000085a7 */ /* 0x000ea400080010ff */
[----:B--2---:R-:W-:Y:S05]  /*9c40*/  @!P0 BRA `(.L_x_149) ;  /* 0xfffffffc00f08947 */ /* 0x004fea000383ffff */
[----:B------:R-:W-:Y:S05]  /*9c50*/  BRA `(.L_x_53) ;  /* 0xffffff90009c7947 */ /* 0x000fea000383ffff */
.L_x_61:
[----:B-1----:R1:W2:Y:S02]  /*9c60*/  SYNCS.PHASECHK.TRANS64.TRYWAIT P1, [R0+URZ+0xa0], R5 ;  /* 0x0000a005000075a7 */ /* 0x0022a400080211ff */
[----:B--2---:R-:W-:Y:S05]  /*9c70*/  @!P1 NANOSLEEP.SYNCS 0x989680 ;  /* 0x009896800000995d */ /* 0x004fea0003900000 */
[----:B------:R-:W2:Y:S02]  /*9c80*/  @!P1 SYNCS.PHASECHK.TRANS64 P1, [R0+URZ+0xa0], R5 ;  /* 0x0000a005000095a7 */ /* 0x000ea400080210ff */
[----:B--2---:R-:W-:Y:S05]  /*9c90*/  @!P1 BRA `(.L_x_61) ;  /* 0xfffffffc00f09947 */ /* 0x004fea000383ffff */
[----:B------:R-:W-:Y:S05]  /*9ca0*/  BRA `(.L_x_150) ;  /* 0xffffff9800147947 */ /* 0x000fea000383ffff */
.L_x_62:
[----:B------:R-:W-:-:S07]  /*9cb0*/  MOV R3, UR31 ;  /* 0x0000001f00037c02 */ /* 0x000fce0008000f00 */
.L_x_151:
[----:B-1----:R1:W2:Y:S02]  /*9cc0*/  SYNCS.PHASECHK.TRANS64.TRYWAIT P0, [R3+URZ+0xe0], R0 ;  /* 0x0000e000030075a7 */ /* 0x0022a400080011ff */
[----:B--2---:R-:W-:Y:S05]  /*9cd0*/  @!P0 NANOSLEEP.SYNCS 0x989680 ;  /* 0x009896800000895d */ /* 0x004fea0003900000 */
[----:B------:R-:W2:Y:S02]  /*9ce0*/  @!P0 SYNCS.PHASECHK.TRANS64 P0, [R3+URZ+0xe0], R0 ;  /* 0x0000e000030085a7 */ /* 0x000ea400080010ff */
[----:B--2---:R-:W-:Y:S05]  /*9cf0*/  @!P0 BRA `(.L_x_151) ;  /* 0xfffffffc00f08947 */ /* 0x004fea000383ffff */
[----:B------:R-:W-:Y:S05]  /*9d00*/  BRA `(.L_x_152) ;  /* 0xffffff9800647947 */ /* 0x000fea000383ffff */
.L_x_65:
[----:B------:R-:W-:Y:S07]  /*9d10*/  MOV R0, UR5 ;  /* 0x0000000500007c02 */ /* 0x000fee0008000f00 */
.L_x_153:
[----:B-1----:R1:W2:Y:S02]  /*9d20*/  SYNCS.PHASECHK.TRANS64.TRYWAIT P0, [R0+URZ], R3 ;  /* 0x00000003000075a7 */ /* 0x0022a400080011ff */
[----:B--2---:R-:W-:Y:S05]  /*9d30*/  @!P0 NANOSLEEP.SYNCS 0x989680 ;  /* 0x009896800000895d */ /* 0x004fea0003900000 */
[----:B------:R-:W2:Y:S02]  /*9d40*/  @!P0 SYNCS.PHASECHK.TRANS64 P0, [R0+URZ], R3 ;  /* 0x00000003000085a7 */ /* 0x000ea400080010ff */
[----:B--2---:R-:W-:Y:S05]  /*9d50*/  @!P0 BRA `(.L_x_153) ;  /* 0xfffffffc00f08947 */ /* 0x004fea000383ffff */
[----:B------:R-:W-:Y:S05]  /*9d60*/  BRA `(.L_x_64) ;  /* 0xffffff9800807947 */ /* 0x000fea000383ffff */
.L_x_68:
[----:B------:R-:W-:-:S07]  /*9d70*/  MOV R0, UR4 ;  /* 0x0000000400007c02 */ /* 0x000fce0008000f00 */
.L_x_154:
[----:B--2---:R2:W4:Y:S02]  /*9d80*/  SYNCS.PHASECHK.TRANS64.TRYWAIT P0, [R0+URZ], R3 ;  /* 0x00000003000075a7 */ /* 0x00452400080011ff */
[----:B----4-:R-:W-:Y:S05]  /*9d90*/  @!P0 NANOSLEEP.SYNCS 0x989680 ;  /* 0x009896800000895d */ /* 0x010fea0003900000 */
[----:B------:R-:W4:Y:S02]  /*9da0*/  @!P0 SYNCS.PHASECHK.TRANS64 P0, [R0+URZ], R3 ;  /* 0x00000003000085a7 */ /* 0x000f2400080010ff */
[----:B----4-:R-:W-:Y:S05]  /*9db0*/  @!P0 BRA `(.L_x_154) ;  /* 0xfffffffc00f08947 */ /* 0x010fea000383ffff */
[----:B------:R-:W-:Y:S05]  /*9dc0*/  BRA `(.L_x_155) ;  /* 0xffffff9c005c7947 */ /* 0x000fea000383ffff */
.L_x_69:
[----:B------:R-:W-:-:S07]  /*9dd0*/  MOV R0, UR5 ;  /* 0x0000000500007c02 */ /* 0x000fce0008000f00 */
.L_x_156:
[----:B-1----:R1:W2:Y:S02]  /*9de0*/  SYNCS.PHASECHK.TRANS64.TRYWAIT P0, [R0+URZ], R3 ;  /* 0x00000003000075a7 */ /* 0x0022a400080011ff */
[----:B--2---:R-:W-:Y:S05]  /*9df0*/  @!P0 NANOSLEEP.SYNCS 0x989680 ;  /* 0x009896800000895d */ /* 0x004fea0003900000 */
[----:B------:R-:W2:Y:S02]  /*9e00*/  @!P0 SYNCS.PHASECHK.TRANS64 P0, [R0+URZ], R3 ;  /* 0x00000003000085a7 */ /* 0x000ea400080010ff */
[----:B--2---:R-:W-:Y:S05]  /*9e10*/  @!P0 BRA `(.L_x_156) ;  /* 0xfffffffc00f08947 */ /* 0x004fea000383ffff */
[----:B------:R-:W-:Y:S05]  /*9e20*/  BRA `(.L_x_157) ;  /* 0xffffff9c00687947 */ /* 0x000fea000383ffff */
.L_x_70:
[----:B------:R-:W-:-:S07]  /*9e30*/  MOV R0, UR5 ;  /* 0x0000000500007c02 */ /* 0x000fce0008000f00 */
.L_x_158:
[----:B-1----:R1:W2:Y:S02]  /*9e40*/  SYNCS.PHASECHK.TRANS64.TRYWAIT P0, [R0+URZ], R3 ;  /* 0x00000003000075a7 */ /* 0x0022a400080011ff */
[----:B--2---:R-:W-:Y:S05]  /*9e50*/  @!P0 NANOSLEEP.SYNCS 0x989680 ;  /* 0x009896800000895d */ /* 0x004fea0003900000 */
[----:B------:R-:W2:Y:S02]  /*9e60*/  @!P0 SYNCS.PHASECHK.TRANS64 P0, [R0+URZ], R3 ;  /* 0x00000003000085a7 */ /* 0x000ea400080010ff */
[----:B--2---:R-:W-:Y:S05]  /*9e70*/  @!P0 BRA `(.L_x_158) ;  /* 0xfffffffc00f08947 */ /* 0x004fea000383ffff */
[----:B------:R-:W-:Y:S05]  /*9e80*/  BRA `(.L_x_159) ;  /* 0xffffff9c00747947 */ /* 0x000fea000383ffff */
.L_x_71:
[----:B------:R-:W-:-:S07]  /*9e90*/  MOV R0, UR4 ;  /* 0x0000000400007c02 */ /* 0x000fce0008000f00 */
.L_x_160:
[----:B-1----:R1:W2:Y:S02]  /*9ea0*/  SYNCS.PHASECHK.TRANS64.TRYWAIT P0, [R0+URZ], R3 ;  /* 0x00000003000075a7 */ /* 0x0022a400080011ff */
[----:B--2---:R-:W-:Y:S05]  /*9eb0*/  @!P0 NANOSLEEP.SYNCS 0x989680 ;  /* 0x009896800000895d */ /* 0x004fea0003900000 */
[----:B------:R-:W2:Y:S02]  /*9ec0*/  @!P0 SYNCS.PHASECHK.TRANS64 P0, [R0+URZ], R3 ;  /* 0x00000003000085a7 */ /* 0x000ea400080010ff */
[----:B--2---:R-:W-:Y:S05]  /*9ed0*/  @!P0 BRA `(.L_x_160) ;  /* 0xfffffffc00f08947 */ /* 0x004fea000383ffff */
[----:B------:R-:W-:Y:S05]  /*9ee0*/  BRA `(.L_x_161) ;  /* 0xffffff9c00807947 */ /* 0x000fea000383ffff */
.L_x_76:
[----:B--2---:R2:W3:Y:S02]  /*9ef0*/  SYNCS.PHASECHK.TRANS64.TRYWAIT P0, [R12+URZ+0xa0], R9 ;  /* 0x0000a0090c0075a7 */ /* 0x0044e400080011ff */
[----:B---3--:R-:W-:Y:S05]  /*9f00*/  @!P0 NANOSLEEP.SYNCS 0x989680 ;  /* 0x009896800000895d */ /* 0x008fea0003900000 */
[----:B------:R-:W3:Y:S02]  /*9f10*/  @!P0 SYNCS.PHASECHK.TRANS64 P0, [R12+URZ+0xa0], R9 ;  /* 0x0000a0090c0085a7 */ /* 0x000ee400080010ff */
[----:B---3--:R-:W-:Y:S05]  /*9f20*/  @!P0 BRA `(.L_x_76) ;  /* 0xfffffffc00f08947 */ /* 0x008fea000383ffff */
[----:B------:R-:W-:Y:S05]  /*9f30*/  BRA `(.L_x_162) ;  /* 0xffffffa000b07947 */ /* 0x000fea000383ffff */
.L_x_79:
[----:B------:R-:W-:Y:S07]  /*9f40*/  MOV R0, UR21 ;  /* 0x0000001500007c02 */ /* 0x000fee0008000f00 */
.L_x_163:
[----:B--2---:R2:W3:Y:S02]  /*9f50*/  SYNCS.PHASECHK.TRANS64.TRYWAIT P2, [R0+URZ+0x98], R11 ;  /* 0x0000980b000075a7 */ /* 0x0044e400080411ff */
[----:B---3--:R-:W-:Y:S05]  /*9f60*/  @!P2 NANOSLEEP.SYNCS 0x989680 ;  /* 0x009896800000a95d */ /* 0x008fea0003900000 */
[----:B------:R-:W3:Y:S02]  /*9f70*/  @!P2 SYNCS.PHASECHK.TRANS64 P2, [R0+URZ+0x98], R11 ;  /* 0x0000980b0000a5a7 */ /* 0x000ee400080410ff */
[----:B---3--:R-:W-:Y:S05]  /*9f80*/  @!P2 BRA `(.L_x_163) ;  /* 0xfffffffc00f0a947 */ /* 0x008fea000383ffff */
[----:B------:R-:W-:Y:S05]  /*9f90*/  BRA `(.L_x_78) ;  /* 0xffffffa800187947 */ /* 0x000fea000383ffff */
.L_x_82:
[----:B--2---:R-:W-:Y:S07]  /*9fa0*/  MOV R0, UR21 ;  /* 0x0000001500007c02 */ /* 0x004fee0008000f00 */
.L_x_164:
[----:B--2---:R2:W3:Y:S02]  /*9fb0*/  SYNCS.PHASECHK.TRANS64.TRYWAIT P0, [R0+URZ+0x70], R9 ;  /* 0x00007009000075a7 */ /* 0x0044e400080011ff */
[----:B---3--:R-:W-:Y:S05]  /*9fc0*/  @!P0 NANOSLEEP.SYNCS 0x989680 ;  /* 0x009896800000895d */ /* 0x008fea0003900000 */
[----:B------:R-:W3:Y:S02]  /*9fd0*/  @!P0 SYNCS.PHASECHK.TRANS64 P0, [R0+URZ+0x70], R9 ;  /* 0x00007009000085a7 */ /* 0x000ee400080010ff */
[----:B---3--:R-:W-:Y:S05]  /*9fe0*/  @!P0 BRA `(.L_x_164) ;  /* 0xfffffffc00f08947 */ /* 0x008fea000383ffff */
[----:B------:R-:W-:Y:S05]  /*9ff0*/  BRA `(.L_x_165) ;  /* 0xffffffa800747947 */ /* 0x000fea000383ffff */
.L_x_83:
[----:B------:R-:W-:Y:S07]  /*a000*/  MOV R0, UR21 ;  /* 0x0000001500007c02 */ /* 0x000fee0008000f00 */
.L_x_166:
[----:B--2---:R2:W3:Y:S02]  /*a010*/  SYNCS.PHASECHK.TRANS64.TRYWAIT P0, [R0+URZ+0x78], R9 ;  /* 0x00007809000075a7 */ /* 0x0044e400080011ff */
[----:B---3--:R-:W-:Y:S05]  /*a020*/  @!P0 NANOSLEEP.SYNCS 0x989680 ;  /* 0x009896800000895d */ /* 0x008fea0003900000 */
[----:B------:R-:W3:Y:S02]  /*a030*/  @!P0 SYNCS.PHASECHK.TRANS64 P0, [R0+URZ+0x78], R9 ;  /* 0x00007809000085a7 */ /* 0x000ee400080010ff */
[----:B---3--:R-:W-:Y:S05]  /*a040*/  @!P0 BRA `(.L_x_166) ;  /* 0xfffffffc00f08947 */ /* 0x008fea000383ffff */
[----:B------:R-:W-:Y:S05]  /*a050*/  BRA `(.L_x_167) ;  /* 0xffffffa800ac7947 */ /* 0x000fea000383ffff */
.L_x_84:
[----:B------:R-:W-:Y:S07]  /*a060*/  MOV R0, UR21 ;  /* 0x0000001500007c02 */ /* 0x000fee0008000f00 */
.L_x_168:
[----:B--2---:R2:W3:Y:S02]  /*a070*/  SYNCS.PHASECHK.TRANS64.TRYWAIT P0, [R0+URZ+0x80], R9 ;  /* 0x00008009000075a7 */ /* 0x0044e400080011ff */
[----:B---3--:R-:W-:Y:S05]  /*a080*/  @!P0 NANOSLEEP.SYNCS 0x989680 ;  /* 0x009896800000895d */ /* 0x008fea0003900000 */
[----:B------:R-:W3:Y:S02]  /*a090*/  @!P0 SYNCS.PHASECHK.TRANS64 P0, [R0+URZ+0x80], R9 ;  /* 0x00008009000085a7 */ /* 0x000ee400080010ff */
[----:B---3--:R-:W-:Y:S05]  /*a0a0*/  @!P0 BRA `(.L_x_168) ;  /* 0xfffffffc00f08947 */ /* 0x008fea000383ffff */
[----:B------:R-:W-:Y:S05]  /*a0b0*/  BRA `(.L_x_169) ;  /* 0xffffffa800f07947 */ /* 0x000fea000383ffff */
.L_x_85:
[----:B------:R-:W-:Y:S07]  /*a0c0*/  MOV R0, UR21 ;  /* 0x0000001500007c02 */ /* 0x000fee0008000f00 */
.L_x_170:
[----:B--2---:R2:W3:Y:S02]  /*a0d0*/  SYNCS.PHASECHK.TRANS64.TRYWAIT P0, [R0+URZ+0x88], R9 ;  /* 0x00008809000075a7 */ /* 0x0044e400080011ff */
[----:B---3--:R-:W-:Y:S05]  /*a0e0*/  @!P0 NANOSLEEP.SYNCS 0x989680 ;  /* 0x009896800000895d */ /* 0x008fea0003900000 */
[----:B------:R-:W3:Y:S02]  /*a0f0*/  @!P0 SYNCS.PHASECHK.TRANS64 P0, [R0+URZ+0x88], R9 ;  /* 0x00008809000085a7 */ /* 0x000ee400080010ff */
[----:B---3--:R-:W-:Y:S05]  /*a100*/  @!P0 BRA `(.L_x_170) ;  /* 0xfffffffc00f08947 */ /* 0x008fea000383ffff */
[----:B------:R-:W-:Y:S05]  /*a110*/  BRA `(.L_x_171) ;  /* 0xffffffac00307947 */ /* 0x000fea000383ffff */
.L_x_87:
[----:B------:R-:W-:-:S07]  /*a120*/  MOV R0, UR21 ;  /* 0x0000001500007c02 */ /* 0x000fce0008000f00 */
.L_x_172:
[----:B---3--:R3:W4:Y:S02]  /*a130*/  SYNCS.PHASECHK.TRANS64.TRYWAIT P0, [R0+URZ+0x70], R3 ;  /* 0x00007003000075a7 */ /* 0x00872400080011ff */
[----:B----4-:R-:W-:Y:S05]  /*a140*/  @!P0 NANOSLEEP.SYNCS 0x989680 ;  /* 0x009896800000895d */ /* 0x010fea0003900000 */
[----:B------:R-:W4:Y:S02]  /*a150*/  @!P0 SYNCS.PHASECHK.TRANS64 P0, [R0+URZ+0x70], R3 ;  /* 0x00007003000085a7 */ /* 0x000f2400080010ff */
[----:B----4-:R-:W-:Y:S05]  /*a160*/  @!P0 BRA `(.L_x_172) ;  /* 0xfffffffc00f08947 */ /* 0x010fea000383ffff */
[----:B------:R-:W-:Y:S05]  /*a170*/  BRA `(.L_x_173) ;  /* 0xffffffac00a47947 */ /* 0x000fea000383ffff */
.L_x_88:
[----:B---3--:R-:W-:-:S07]  /*a180*/  MOV R0, UR21 ;  /* 0x0000001500007c02 */ /* 0x008fce0008000f00 */
.L_x_174:
[----:B---3--:R3:W4:Y:S02]  /*a190*/  SYNCS.PHASECHK.TRANS64.TRYWAIT P0, [R0+URZ+0x78], R3 ;  /* 0x00007803000075a7 */ /* 0x00872400080011ff */
[----:B----4-:R-:W-:Y:S05]  /*a1a0*/  @!P0 NANOSLEEP.SYNCS 0x989680 ;  /* 0x009896800000895d */ /* 0x010fea0003900000 */
[----:B------:R-:W4:Y:S02]  /*a1b0*/  @!P0 SYNCS.PHASECHK.TRANS64 P0, [R0+URZ+0x78], R3 ;  /* 0x00007803000085a7 */ /* 0x000f2400080010ff */
[----:B----4-:R-:W-:Y:S05]  /*a1c0*/  @!P0 BRA `(.L_x_174) ;  /* 0xfffffffc00f08947 */ /* 0x010fea000383ffff */
[----:B------:R-:W-:Y:S05]  /*a1d0*/  BRA `(.L_x_175) ;  /* 0xffffffac00947947 */ /* 0x000fea000383ffff */
.L_x_89:
[----:B---3--:R-:W-:-:S07]  /*a1e0*/  MOV R0, UR21 ;  /* 0x0000001500007c02 */ /* 0x008fce0008000f00 */
.L_x_176:
[----:B---3--:R3:W4:Y:S02]  /*a1f0*/  SYNCS.PHASECHK.TRANS64.TRYWAIT P0, [R0+URZ+0x80], R3 ;  /* 0x00008003000075a7 */ /* 0x00872400080011ff */
[----:B----4-:R-:W-:Y:S05]  /*a200*/  @!P0 NANOSLEEP.SYNCS 0x989680 ;  /* 0x009896800000895d */ /* 0x010fea0003900000 */
[----:B------:R-:W4:Y:S02]  /*a210*/  @!P0 SYNCS.PHASECHK.TRANS64 P0, [R0+URZ+0x80], R3 ;  /* 0x00008003000085a7 */ /* 0x000f2400080010ff */
[----:B----4-:R-:W-:Y:S05]  /*a220*/  @!P0 BRA `(.L_x_176) ;  /* 0xfffffffc00f08947 */ /* 0x010fea000383ffff */
[----:B------:R-:W-:Y:S05]  /*a230*/  BRA `(.L_x_177) ;  /* 0xffffffac00847947 */ /* 0x000fea000383ffff */
.L_x_91:
[----:B-1----:R1:W2:Y:S02]  /*a240*/  SYNCS.PHASECHK.TRANS64.TRYWAIT P0, [R3+URZ+0xa0], R0 ;  /* 0x0000a000030075a7 */ /* 0x0022a400080011ff */
[----:B--2---:R-:W-:Y:S05]  /*a250*/  @!P0 NANOSLEEP.SYNCS 0x989680 ;  /* 0x009896800000895d */ /* 0x004fea0003900000 */
[----:B------:R-:W2:Y:S02]  /*a260*/  @!P0 SYNCS.PHASECHK.TRANS64 P0, [R3+URZ+0xa0], R0 ;  /* 0x0000a000030085a7 */ /* 0x000ea400080010ff */
[----:B--2---:R-:W-:Y:S05]  /*a270*/  @!P0 BRA `(.L_x_91) ;  /* 0xfffffffc00f08947 */ /* 0x004fea000383ffff */
[----:B------:R-:W-:Y:S05]  /*a280*/  BRA `(.L_x_178) ;  /* 0xffffffb000547947 */ /* 0x000fea000383ffff */
.L_x_102:
[----:B--2---:R2:W1:Y:S02]  /*a290*/  SYNCS.PHASECHK.TRANS64.TRYWAIT P1, [R2+URZ+0x50], R3 ;  /* 0x00005003020075a7 */ /* 0x00446400080211ff */
[----:B-1----:R-:W-:Y:S05]  /*a2a0*/  @!P1 NANOSLEEP.SYNCS 0x989680 ;  /* 0x009896800000995d */ /* 0x002fea0003900000 */
[----:B------:R-:W1:Y:S02]  /*a2b0*/  @!P1 SYNCS.PHASECHK.TRANS64 P1, [R2+URZ+0x50], R3 ;  /* 0x00005003020095a7 */ /* 0x000e6400080210ff */
[----:B-1----:R-:W-:Y:S05]  /*a2c0*/  @!P1 BRA `(.L_x_102) ;  /* 0xfffffffc00f09947 */ /* 0x002fea000383ffff */
[----:B------:R-:W-:Y:S05]  /*a2d0*/  BRA `(.L_x_101) ;  /* 0xffffffbc00cc7947 */ /* 0x000fea000383ffff */
.L_x_104:
[----:B--2---:R2:W4:Y:S02]  /*a2e0*/  SYNCS.PHASECHK.TRANS64.TRYWAIT P0, [R71+URZ+0xc0], R4 ;  /* 0x0000c004470075a7 */ /* 0x00452400080011ff */
[----:B----4-:R-:W-:Y:S05]  /*a2f0*/  @!P0 NANOSLEEP.SYNCS 0x989680 ;  /* 0x009896800000895d */ /* 0x010fea0003900000 */
[----:B------:R-:W4:Y:S02]  /*a300*/  @!P0 SYNCS.PHASECHK.TRANS64 P0, [R71+URZ+0xc0], R4 ;  /* 0x0000c004470085a7 */ /* 0x000f2400080010ff */
[----:B----4-:R-:W-:Y:S05]  /*a310*/  @!P0 BRA `(.L_x_104) ;  /* 0xfffffffc00f08947 */ /* 0x010fea000383ffff */
[----:B------:R-:W-:Y:S05]  /*a320*/  BRA `(.L_x_103) ;  /* 0xffffffc0001c7947 */ /* 0x000fea000383ffff */
.L_x_112:
[----:B---3--:R3:W4:Y:S02]  /*a330*/  SYNCS.PHASECHK.TRANS64.TRYWAIT P0, [R112+URZ+0x50], R3 ;  /* 0x00005003700075a7 */ /* 0x00872400080011ff */
[----:B----4-:R-:W-:Y:S05]  /*a340*/  @!P0 NANOSLEEP.SYNCS 0x989680 ;  /* 0x009896800000895d */ /* 0x010fea0003900000 */
[----:B------:R-:W4:Y:S02]  /*a350*/  @!P0 SYNCS.PHASECHK.TRANS64 P0, [R112+URZ+0x50], R3 ;  /* 0x00005003700085a7 */ /* 0x000f2400080010ff */
[----:B----4-:R-:W-:Y:S05]  /*a360*/  @!P0 BRA `(.L_x_112) ;  /* 0xfffffffc00f08947 */ /* 0x010fea000383ffff */
[----:B------:R-:W-:Y:S05]  /*a370*/  BRA `(.L_x_111) ;  /* 0xffffffcc00107947 */ /* 0x000fea000383ffff */
.L_x_120:
[----:B---3--:R3:W4:Y:S02]  /*a380*/  SYNCS.PHASECHK.TRANS64.TRYWAIT P0, [R112+URZ+0x50], R5 ;  /* 0x00005005700075a7 */ /* 0x00872400080011ff */
[----:B----4-:R-:W-:Y:S05]  /*a390*/  @!P0 NANOSLEEP.SYNCS 0x989680 ;  /* 0x009896800000895d */ /* 0x010fea0003900000 */
[----:B------:R-:W4:Y:S02]  /*a3a0*/  @!P0 SYNCS.PHASECHK.TRANS64 P0, [R112+URZ+0x50], R5 ;  /* 0x00005005700085a7 */ /* 0x000f2400080010ff */
[----:B----4-:R-:W-:Y:S05]  /*a3b0*/  @!P0 BRA `(.L_x_120) ;  /* 0xfffffffc00f08947 */ /* 0x010fea000383ffff */
[----:B------:R-:W-:Y:S05]  /*a3c0*/  BRA `(.L_x_119) ;  /* 0xffffffd800507947 */ /* 0x000fea000383ffff */
.L_x_128:
[----:B---3--:R3:W4:Y:S02]  /*a3d0*/  SYNCS.PHASECHK.TRANS64.TRYWAIT P0, [R102+URZ+0x50], R3 ;  /* 0x00005003660075a7 */ /* 0x00872400080011ff */
[----:B----4-:R-:W-:Y:S05]  /*a3e0*/  @!P0 NANOSLEEP.SYNCS 0x989680 ;  /* 0x009896800000895d */ /* 0x010fea0003900000 */
[----:B------:R-:W4:Y:S02]  /*a3f0*/  @!P0 SYNCS.PHASECHK.TRANS64 P0, [R102+URZ+0x50], R3 ;  /* 0x00005003660085a7 */ /* 0x000f2400080010ff */
[----:B----4-:R-:W-:Y:S05]  /*a400*/  @!P0 BRA `(.L_x_128) ;  /* 0xfffffffc00f08947 */ /* 0x010fea000383ffff */
[----:B------:R-:W-:Y:S05]  /*a410*/  BRA `(.L_x_127) ;  /* 0xffffffe4009c7947 */ /* 0x000fea000383ffff */
        .weak           $__internal_0_$__cuda_sm10x_tcgen05_guardrail_trap_col_being_dealloced_not_returned_by_alloc
        .type           $__internal_0_$__cuda_sm10x_tcgen05_guardrail_trap_col_being_dealloced_not_returned_by_alloc,@function
        .size           $__internal_0_$__cuda_sm10x_tcgen05_guardrail_trap_col_being_dealloced_not_returned_by_alloc,($__internal_1_$__cuda_sm10x_tcgen05_guardrail_trap_phase_invalid_during_alloc - $__internal_0_$__cuda_sm10x_tcgen05_guardrail_trap_col_being_dealloced_not_returned_by_alloc)
$__internal_0_$__cuda_sm10x_tcgen05_guardrail_trap_col_being_dealloced_not_returned_by_alloc:
[----:B------:R-:W-:Y:S05]  /*a420*/  BPT.TRAP 0x1 ;  /* 0x000000040000795c */ /* 0x000fea0000300000 */
[----:B------:R-:W-:-:S04]  /*a430*/  HFMA2 R3, -RZ, RZ, 0, 0 ;  /* 0x00000000ff037431 */ /* 0x000fc800000001ff */
[----:B------:R-:W-:Y:S05]  /*a440*/  RET.REL.NODEC R2 `(_ZN7cutlass13device_kernelINS_4gemm6kernel13GemmUniversalIN4cute5tupleIJiiiiEEENS1_10collective13CollectiveMmaINS1_35MainloopSm100TmaUmmaWarpSpecializedILi5ELi2ELi4ENS5_IJNS4_1CILi1EEENSA_ILi4EEESB_EEEEENS5_IJNSA_ILi64EEENSA_ILi256EEENSA_ILi128EEEEEENS_12float_e5m2_tENS5_IJlSB_lEEESJ_SK_NS4_8TiledMMAINS4_8MMA_AtomIJNS4_10MMA_TraitsINS4_19SM100_MMA_F8F6F4_SSEJSJ_SJ_fSF_SG_NS4_17integral_constantINS4_4UMMA5MajorELSR_0EEESS_NSP_INSQ_7ScaleInELST_0EEESU_EEEEEENS4_6LayoutINS5_IJSB_SB_SB_EEENS5_IJNSA_ILi0EEESZ_SZ_EEEEENS5_IJNS4_10UnderscoreES12_S12_EEEEENS4_23SM90_TMA_LOAD_MULTICASTENS4_14ComposedLayoutINS4_7SwizzleILi3ELi4ELi3EEENS4_18smem_ptr_flag_bitsILi8EEENSX_INS5_IJNSA_ILi8EEESH_EEENS5_IJSH_SB_EEEEEEEvNS4_8identityENS4_13SM90_TMA_LOADES1F_vS1G_EENS_8epilogue10collective18CollectiveEpilogueINS1J_23Sm100TmaWarpSpecializedILi4ELi2ELi32ELb0ELb0EEEJSI_NS5_IJNSX_ISF_SB_EES1O_EEESJ_SK_SJ_SK_NS1J_6fusion15FusionCallbacksIS1N_NS1Q_17LinearCombinationISJ_fSJ_fLNS_15FloatRoundStyleE2EEESI_S1P_JEEENS4_5SM1004TMEM4LOAD26SM100_TMEM_LOAD_16dp32b32xES1H_NS16_INS17_ILi2ELi4ELi3EEES1A_NSX_INS5_IJS1B_SF_EEENS5_IJSF_SB_EEEEEEENS4_39AutoVectorizingCopyWithAssumedAlignmentILi128EEENS4_14SM90_TMA_STOREES24_S26_S26_EEEvvEEEEvNT_6ParamsE) ;  /* 0xffffff5802ec7950 */ /* 0x000fea0003c3ffff */
        .weak           $__internal_1_$__cuda_sm10x_tcgen05_guardrail_trap_phase_invalid_during_alloc
        .type           $__internal_1_$__cuda_sm10x_tcgen05_guardrail_trap_phase_invalid_during_alloc,@function
        .size           $__internal_1_$__cuda_sm10x_tcgen05_guardrail_trap_phase_invalid_during_alloc,($__internal_2_$__cuda_sm10x_tcgen05_guardrail_trap_unallocated_columns_being_dealloced - $__internal_1_$__cuda_sm10x_tcgen05_guardrail_trap_phase_invalid_during_alloc)
$__internal_1_$__cuda_sm10x_tcgen05_guardrail_trap_phase_invalid_during_alloc:
[----:B------:R-:W-:Y:S05]  /*a450*/  BPT.TRAP 0x1 ;  /* 0x000000040000795c */ /* 0x000fea0000300000 */
[----:B------:R-:W-:-:S04]  /*a460*/  MOV R5, 0x0 ;  /* 0x0000000000057802 */ /* 0x000fc80000000f00 */
[----:B------:R-:W-:Y:S05]  /*a470*/  RET.REL.NODEC R4 `(_ZN7cutlass13device_kernelINS_4gemm6kernel13GemmUniversalIN4cute5tupleIJiiiiEEENS1_10collective13CollectiveMmaINS1_35MainloopSm100TmaUmmaWarpSpecializedILi5ELi2ELi4ENS5_IJNS4_1CILi1EEENSA_ILi4EEESB_EEEEENS5_IJNSA_ILi64EEENSA_ILi256EEENSA_ILi128EEEEEENS_12float_e5m2_tENS5_IJlSB_lEEESJ_SK_NS4_8TiledMMAINS4_8MMA_AtomIJNS4_10MMA_TraitsINS4_19SM100_MMA_F8F6F4_SSEJSJ_SJ_fSF_SG_NS4_17integral_constantINS4_4UMMA5MajorELSR_0EEESS_NSP_INSQ_7ScaleInELST_0EEESU_EEEEEENS4_6LayoutINS5_IJSB_SB_SB_EEENS5_IJNSA_ILi0EEESZ_SZ_EEEEENS5_IJNS4_10UnderscoreES12_S12_EEEEENS4_23SM90_TMA_LOAD_MULTICASTENS4_14ComposedLayoutINS4_7SwizzleILi3ELi4ELi3EEENS4_18smem_ptr_flag_bitsILi8EEENSX_INS5_IJNSA_ILi8EEESH_EEENS5_IJSH_SB_EEEEEEEvNS4_8identityENS4_13SM90_TMA_LOADES1F_vS1G_EENS_8epilogue10collective18CollectiveEpilogueINS1J_23Sm100TmaWarpSpecializedILi4ELi2ELi32ELb0ELb0EEEJSI_NS5_IJNSX_ISF_SB_EES1O_EEESJ_SK_SJ_SK_NS1J_6fusion15FusionCallbacksIS1N_NS1Q_17LinearCombinationISJ_fSJ_fLNS_15FloatRoundStyleE2EEESI_S1P_JEEENS4_5SM1004TMEM4LOAD26SM100_TMEM_LOAD_16dp32b32xES1H_NS16_INS17_ILi2ELi4ELi3EEES1A_NSX_INS5_IJS1B_SF_EEENS5_IJSF_SB_EEEEEEENS4_39AutoVectorizingCopyWithAssumedAlignmentILi128EEENS4_14SM90_TMA_STOREES24_S26_S26_EEEvvEEEEvNT_6ParamsE) ;  /* 0xffffff5804e07950 */ /* 0x000fea0003c3ffff */
        .weak           $__internal_2_$__cuda_sm10x_tcgen05_guardrail_trap_unallocated_columns_being_dealloced
        .type           $__internal_2_$__cuda_sm10x_tcgen05_guardrail_trap_unallocated_columns_being_dealloced,@function
        .size           $__internal_2_$__cuda_sm10x_tcgen05_guardrail_trap_unallocated_columns_being_dealloced,(.L_x_180 - $__internal_2_$__cuda_sm10x_tcgen05_guardrail_trap_unallocated_columns_being_dealloced)
$__internal_2_$__cuda_sm10x_tcgen05_guardrail_trap_unallocated_columns_being_dealloced:
[----:B------:R-:W-:Y:S05]  /*a480*/  BPT.TRAP 0x1 ;  /* 0x000000040000795c */ /* 0x000fea0000300000 */
[----:B------:R-:W-:-:S04]  /*a490*/  HFMA2 R3, -RZ, RZ, 0, 0 ;  /* 0x00000000ff037431 */ /* 0x000fc800000001ff */
[----:B------:R-:W-:Y:S05]  /*a4a0*/  RET.REL.NODEC R2 `(_ZN7cutlass13device_kernelINS_4gemm6kernel13GemmUniversalIN4cute5tupleIJiiiiEEENS1_10collective13CollectiveMmaINS1_35MainloopSm100TmaUmmaWarpSpecializedILi5ELi2ELi4ENS5_IJNS4_1CILi1EEENSA_ILi4EEESB_EEEEENS5_IJNSA_ILi64EEENSA_ILi256EEENSA_ILi128EEEEEENS_12float_e5m2_tENS5_IJlSB_lEEESJ_SK_NS4_8TiledMMAINS4_8MMA_AtomIJNS4_10MMA_TraitsINS4_19SM100_MMA_F8F6F4_SSEJSJ_SJ_fSF_SG_NS4_17integral_constantINS4_4UMMA5MajorELSR_0EEESS_NSP_INSQ_7ScaleInELST_0EEESU_EEEEEENS4_6LayoutINS5_IJSB_SB_SB_EEENS5_IJNSA_ILi0EEESZ_SZ_EEEEENS5_IJNS4_10UnderscoreES12_S12_EEEEENS4_23SM90_TMA_LOAD_MULTICASTENS4_14ComposedLayoutINS4_7SwizzleILi3ELi4ELi3EEENS4_18smem_ptr_flag_bitsILi8EEENSX_INS5_IJNSA_ILi8EEESH_EEENS5_IJSH_SB_EEEEEEEvNS4_8identityENS4_13SM90_TMA_LOADES1F_vS1G_EENS_8epilogue10collective18CollectiveEpilogueINS1J_23Sm100TmaWarpSpecializedILi4ELi2ELi32ELb0ELb0EEEJSI_NS5_IJNSX_ISF_SB_EES1O_EEESJ_SK_SJ_SK_NS1J_6fusion15FusionCallbacksIS1N_NS1Q_17LinearCombinationISJ_fSJ_fLNS_15FloatRoundStyleE2EEESI_S1P_JEEENS4_5SM1004TMEM4LOAD26SM100_TMEM_LOAD_16dp32b32xES1H_NS16_INS17_ILi2ELi4ELi3EEES1A_NSX_INS5_IJS1B_SF_EEENS5_IJSF_SB_EEEEEEENS4_39AutoVectorizingCopyWithAssumedAlignmentILi128EEENS4_14SM90_TMA_STOREES24_S26_S26_EEEvvEEEEvNT_6ParamsE) ;  /* 0xffffff5802d47950 */ /* 0x000fea0003c3ffff */
.L_x_179:
[----:B------:R-:W-:-:S00]  /*a4b0*/  BRA `(.L_x_179) ;  /* 0xfffffffc00fc7947 */ /* 0x000fc0000383ffff */
[----:B------:R-:W-:-:S00]  /*a4c0*/  NOP ;  /* 0x0000000000007918 */ /* 0x000fc00000000000 */
        /* <DEDUP_REMOVED lines=11> */
.L_x_180:


//--------------------- .nv.global.init           --------------------------
	.section	.nv.global.init,"aw",@progbits
.nv.global.init:
	.type		$str$27,@object
	.size		$str$27,($str$28 - $str$27)
$str$27:
        /*0000*/ 	.byte	0x28, 0x61, 0x64, 0x64, 0x72, 0x65, 0x73, 0x73, 0x20, 0x26, 0x20, 0x6d, 0x61, 0x73, 0x6b, 0x29
        /*0010*/ 	.byte	0x20, 0x3d, 0x3d, 0x20, 0x30, 0x00
	.type		$str$28,@object
	.size		$str$28,($str$26 - $str$28)
$str$28:
        /*0016*/ 	.byte	0x2f, 0x74, 0x6d, 0x70, 0x2f, 0x63, 0x75, 0x74, 0x6c, 0x61, 0x73, 0x73, 0x5f, 0x73, 0x77, 0x65
        /*0026*/ 	.byte	0x65, 0x70, 0x5f, 0x73, 0x72, 0x63, 0x2f, 0x69, 0x6e, 0x63, 0x6c, 0x75, 0x64, 0x65, 0x2f, 0x63
        /*0036*/ 	.byte	0x75, 0x74, 0x65, 0x2f, 0x70, 0x6f, 0x69, 0x6e, 0x74, 0x65, 0x72, 0x5f, 0x66, 0x6c, 0x61, 0x67
        /*0046*/ 	.byte	0x67, 0x65, 0x64, 0x2e, 0x68, 0x70, 0x70, 0x00
	.type		$str$26,@object
	.size		$str$26,($str$25 - $str$26)
$str$26:
        /*004e*/ 	.byte	0x2f, 0x74, 0x6d, 0x70, 0x2f, 0x63, 0x75, 0x74, 0x6c, 0x61, 0x73, 0x73, 0x5f, 0x73, 0x77, 0x65
        /*005e*/ 	.byte	0x65, 0x70, 0x5f, 0x73, 0x72, 0x63, 0x2f, 0x69, 0x6e, 0x63, 0x6c, 0x75, 0x64, 0x65, 0x2f, 0x63
        /*006e*/ 	.byte	0x75, 0x74, 0x65, 0x2f, 0x61, 0x74, 0x6f, 0x6d, 0x2f, 0x63, 0x6f, 0x70, 0x79, 0x5f, 0x74, 0x72
        /*007e*/ 	.byte	0x61, 0x69, 0x74, 0x73, 0x5f, 0x73, 0x6d, 0x31, 0x30, 0x30, 0x2e, 0x68, 0x70, 0x70, 0x00
	.type		$str$25,@object
	.size		$str$25,(__unnamed_1 - $str$25)
$str$25:
        /*008d*/ 	.byte	0x28, 0x28, 0x75, 0x69, 0x6e, 0x74, 0x33, 0x32, 0x5f, 0x74, 0x28, 0x74, 0x68, 0x72, 0x65, 0x61
        /*009d*/ 	.byte	0x64, 0x49, 0x64, 0x78, 0x2e, 0x78, 0x29, 0x20, 0x2f, 0x20, 0x33, 0x32, 0x29, 0x20, 0x25, 0x20
        /*00ad*/ 	.byte	0x34, 0x29, 0x20, 0x3d, 0x3d, 0x20, 0x28, 0x28, 0x28, 0x74, 0x6d, 0x65, 0x6d, 0x5f, 0x61, 0x64
        /*00bd*/ 	.byte	0x64, 0x72, 0x20, 0x3e, 0x3e, 0x20, 0x31, 0x36, 0x29, 0x20, 0x2f, 0x20, 0x33, 0x32, 0x29, 0x20
        /*00cd*/ 	.byte	0x25, 0x20, 0x34, 0x29, 0x00
	.type		__unnamed_1,@object
	.size		__unnamed_1,(__unnamed_2 - __unnamed_1)
__unnamed_1:
        /*00d2*/ 	.byte	0x61, 0x75, 0x74, 0x6f, 0x20, 0x63, 0x75, 0x74, 0x65, 0x3a, 0x3a, 0x61, 0x73, 0x5f, 0x70, 0x6f
        /* <DEDUP_REMOVED lines=24> */
        /*0262*/ 	.byte	0x3c, 0x34, 0x30, 0x39, 0x36, 0x3e, 0x3e, 0x3e, 0x3e, 0x5d, 0x00
	.type		__unnamed_2,@object
	.size		__unnamed_2,(__unnamed_3 - __unnamed_2)
__unnamed_2:
        /* <DEDUP_REMOVED lines=26> */
	.type		__unnamed_3,@object
	.size		__unnamed_3,(.L_3 - __unnamed_3)
__unnamed_3:
        /* <DEDUP_REMOVED lines=40> */
        /*0688*/ 	.byte	0x74, 0x65, 0x3a, 0x3a, 0x43, 0x3c, 0x30, 0x3e, 0x3e, 0x3e, 0x3e, 0x5d, 0x00
.L_3:


//--------------------- .nv.shared._ZN7cutlass13device_kernelINS_4gemm6kernel13GemmUniversalIN4cute5tupleIJiiiiEEENS1_10collective13CollectiveMmaINS1_35MainloopSm100TmaUmmaWarpSpecializedILi5ELi2ELi4ENS5_IJNS4_1CILi1EEENSA_ILi4EEESB_EEEEENS5_IJNSA_ILi64EEENSA_ILi256EEENSA_ILi128EEEEEENS_12float_e5m2_tENS5_IJlSB_lEEESJ_SK_NS4_8TiledMMAINS4_8MMA_AtomIJNS4_10MMA_TraitsINS4_19SM100_MMA_F8F6F4_SSEJSJ_SJ_fSF_SG_NS4_17integral_constantINS4_4UMMA5MajorELSR_0EEESS_NSP_INSQ_7ScaleInELST_0EEESU_EEEEEENS4_6LayoutINS5_IJSB_SB_SB_EEENS5_IJNSA_ILi0EEESZ_SZ_EEEEENS5_IJNS4_10UnderscoreES12_S12_EEEEENS4_23SM90_TMA_LOAD_MULTICASTENS4_14ComposedLayoutINS4_7SwizzleILi3ELi4ELi3EEENS4_18smem_ptr_flag_bitsILi8EEENSX_INS5_IJNSA_ILi8EEESH_EEENS5_IJSH_SB_EEEEEEEvNS4_8identityENS4_13SM90_TMA_LOADES1F_vS1G_EENS_8epilogue10collective18CollectiveEpilogueINS1J_23Sm100TmaWarpSpecializedILi4ELi2ELi32ELb0ELb0EEEJSI_NS5_IJNSX_ISF_SB_EES1O_EEESJ_SK_SJ_SK_NS1J_6fusion15FusionCallbacksIS1N_NS1Q_17LinearCombinationISJ_fSJ_fLNS_15FloatRoundStyleE2EEESI_S1P_JEEENS4_5SM1004TMEM4LOAD26SM100_TMEM_LOAD_16dp32b32xES1H_NS16_INS17_ILi2ELi4ELi3EEES1A_NSX_INS5_IJS1B_SF_EEENS5_IJSF_SB_EEEEEEENS4_39AutoVectorizingCopyWithAssumedAlignmentILi128EEENS4_14SM90_TMA_STOREES24_S26_S26_EEEvvEEEEvNT_6ParamsE --------------------------
	.section	.nv.shared._ZN7cutlass13device_kernelINS_4gemm6kernel13GemmUniversalIN4cute5tupleIJiiiiEEENS1_10collective13CollectiveMmaINS1_35MainloopSm100TmaUmmaWarpSpecializedILi5ELi2ELi4ENS5_IJNS4_1CILi1EEENSA_ILi4EEESB_EEEEENS5_IJNSA_ILi64EEENSA_ILi256EEENSA_ILi128EEEEEENS_12float_e5m2_tENS5_IJlSB_lEEESJ_SK_NS4_8TiledMMAINS4_8MMA_AtomIJNS4_10MMA_TraitsINS4_19SM100_MMA_F8F6F4_SSEJSJ_SJ_fSF_SG_NS4_17integral_constantINS4_4UMMA5MajorELSR_0EEESS_NSP_INSQ_7ScaleInELST_0EEESU_EEEEEENS4_6LayoutINS5_IJSB_SB_SB_EEENS5_IJNSA_ILi0EEESZ_SZ_EEEEENS5_IJNS4_10UnderscoreES12_S12_EEEEENS4_23SM90_TMA_LOAD_MULTICASTENS4_14ComposedLayoutINS4_7SwizzleILi3ELi4ELi3EEENS4_18smem_ptr_flag_bitsILi8EEENSX_INS5_IJNSA_ILi8EEESH_EEENS5_IJSH_SB_EEEEEEEvNS4_8identityENS4_13SM90_TMA_LOADES1F_vS1G_EENS_8epilogue10collective18CollectiveEpilogueINS1J_23Sm100TmaWarpSpecializedILi4ELi2ELi32ELb0ELb0EEEJSI_NS5_IJNSX_ISF_SB_EES1O_EEESJ_SK_SJ_SK_NS1J_6fusion15FusionCallbacksIS1N_NS1Q_17LinearCombinationISJ_fSJ_fLNS_15FloatRoundStyleE2EEESI_S1P_JEEENS4_5SM1004TMEM4LOAD26SM100_TMEM_LOAD_16dp32b32xES1H_NS16_INS17_ILi2ELi4ELi3EEES1A_NSX_INS5_IJS1B_SF_EEENS5_IJSF_SB_EEEEEEENS4_39AutoVectorizingCopyWithAssumedAlignmentILi128EEENS4_14SM90_TMA_STOREES24_S26_S26_EEEvvEEEEvNT_6ParamsE,"aw",@nobits
	.sectionflags	@""
	.align	16
	.zero		1024


//--------------------- .nv.shared.reserved.0     --------------------------
	.section	.nv.shared.reserved.0,"aw",@nobits
	.weak		__nv_reservedSMEM_offset_0_alias
	.size		__nv_reservedSMEM_offset_0_alias, 0, 64
	.other		__nv_reservedSMEM_offset_0_alias,@"STO_CUDA_RESERVED_SHARED STV_DEFAULT"
__nv_reservedSMEM_offset_0_alias:
	.zero		0
.nv.shared.reserved.0:
	.zero		64
	.weak		__nv_reservedSMEM_tcgen05_partition
	.type		__nv_reservedSMEM_tcgen05_partition,@object
	.size		__nv_reservedSMEM_tcgen05_partition,(.L_0 - __nv_reservedSMEM_tcgen05_partition)
__nv_reservedSMEM_tcgen05_partition:
	.zero		32
.L_0:


//--------------------- .nv.global                --------------------------
	.section	.nv.global,"aw",@nobits
.nv.global:
	.type		_ZN40_INTERNAL_7333c2ca_4_k_cu_7916e339_222834cute1_E,@object
	.size		_ZN40_INTERNAL_7333c2ca_4_k_cu_7916e339_222834cute1_E,(_ZN40_INTERNAL_7333c2ca_4_k_cu_7916e339_222834cuda3std3__45__cpo6cbeginE - _ZN40_INTERNAL_7333c2ca_4_k_cu_7916e339_222834cute1_E)
_ZN40_INTERNAL_7333c2ca_4_k_cu_7916e339_222834cute1_E:
	.zero		1
	.type		_ZN40_INTERNAL_7333c2ca_4_k_cu_7916e339_222834cuda3std3__45__cpo6cbeginE,@object
	.size		_ZN40_INTERNAL_7333c2ca_4_k_cu_7916e339_222834cuda3std3__45__cpo6cbeginE,(_ZN40_INTERNAL_7333c2ca_4_k_cu_7916e339_222834cuda3std3__48in_placeE - _ZN40_INTERNAL_7333c2ca_4_k_cu_7916e339_222834cuda3std3__45__cpo6cbeginE)
_ZN40_INTERNAL_7333c2ca_4_k_cu_7916e339_222834cuda3std3__45__cpo6cbeginE:
	.zero		1
	.type		_ZN40_INTERNAL_7333c2ca_4_k_cu_7916e339_222834cuda3std3__48in_placeE,@object
	.size		_ZN40_INTERNAL_7333c2ca_4_k_cu_7916e339_222834cuda3std3__48in_placeE,(_ZN40_INTERNAL_7333c2ca_4_k_cu_7916e339_222834cuda3std6ranges3__45__cpo9iter_moveE - _ZN40_INTERNAL_7333c2ca_4_k_cu_7916e339_222834cuda3std3__48in_placeE)
_ZN40_INTERNAL_7333c2ca_4_k_cu_7916e339_222834cuda3std3__48in_placeE:
	.zero		1
	.type		_ZN40_INTERNAL_7333c2ca_4_k_cu_7916e339_222834cuda3std6ranges3__45__cpo9iter_moveE,@object
	.size		_ZN40_INTERNAL_7333c2ca_4_k_cu_7916e339_222834cuda3std6ranges3__45__cpo9iter_moveE,(_ZN40_INTERNAL_7333c2ca_4_k_cu_7916e339_222834cuda3std3__45__cpo5beginE - _ZN40_INTERNAL_7333c2ca_4_k_cu_7916e339_222834cuda3std6ranges3__45__cpo9iter_moveE)
_ZN40_INTERNAL_7333c2ca_4_k_cu_7916e339_222834cuda3std6ranges3__45__cpo9iter_moveE:
	.zero		1
	.type		_ZN40_INTERNAL_7333c2ca_4_k_cu_7916e339_222834cuda3std3__45__cpo5beginE,@object
	.size		_ZN40_INTERNAL_7333c2ca_4_k_cu_7916e339_222834cuda3std3__45__cpo5beginE,(_ZN40_INTERNAL_7333c2ca_4_k_cu_7916e339_222834cuda3std3__442_GLOBAL__N__7333c2ca_4_k_cu_7916e339_222836ignoreE - _ZN40_INTERNAL_7333c2ca_4_k_cu_7916e339_222834cuda3std3__45__cpo5beginE)
_ZN40_INTERNAL_7333c2ca_4_k_cu_7916e339_222834cuda3std3__45__cpo5beginE:
	.zero		1
	.type		_ZN40_INTERNAL_7333c2ca_4_k_cu_7916e339_222834cuda3std3__442_GLOBAL__N__7333c2ca_4_k_cu_7916e339_222836ignoreE,@object
	.size		_ZN40_INTERNAL_7333c2ca_4_k_cu_7916e339_222834cuda3std3__442_GLOBAL__N__7333c2ca_4_k_cu_7916e339_222836ignoreE,(_ZN40_INTERNAL_7333c2ca_4_k_cu_7916e339_222834cute7productE - _ZN40_INTERNAL_7333c2ca_4_k_cu_7916e339_222834cuda3std3__442_GLOBAL__N__7333c2ca_4_k_cu_7916e339_222836ignoreE)
_ZN40_INTERNAL_7333c2ca_4_k_cu_7916e339_222834cuda3std3__442_GLOBAL__N__7333c2ca_4_k_cu_7916e339_222836ignoreE:
	.zero		1
	.type		_ZN40_INTERNAL_7333c2ca_4_k_cu_7916e339_222834cute7productE,@object
	.size		_ZN40_INTERNAL_7333c2ca_4_k_cu_7916e339_222834cute7productE,(_ZN40_INTERNAL_7333c2ca_4_k_cu_7916e339_222834cuda3std3__45__cpo3endE - _ZN40_INTERNAL_7333c2ca_4_k_cu_7916e339_222834cute7productE)
_ZN40_INTERNAL_7333c2ca_4_k_cu_7916e339_222834cute7productE:
	.zero		1
	.type		_ZN40_INTERNAL_7333c2ca_4_k_cu_7916e339_222834cuda3std3__45__cpo3endE,@object
	.size		_ZN40_INTERNAL_7333c2ca_4_k_cu_7916e339_222834cuda3std3__45__cpo3endE,(_ZN40_INTERNAL_7333c2ca_4_k_cu_7916e339_222834cuda3std3__419piecewise_constructE - _ZN40_INTERNAL_7333c2ca_4_k_cu_7916e339_222834cuda3std3__45__cpo3endE)
_ZN40_INTERNAL_7333c2ca_4_k_cu_7916e339_222834cuda3std3__45__cpo3endE:
	.zero		1
	.type		_ZN40_INTERNAL_7333c2ca_4_k_cu_7916e339_222834cuda3std3__419piecewise_constructE,@object
	.size		_ZN40_INTERNAL_7333c2ca_4_k_cu_7916e339_222834cuda3std3__419piecewise_constructE,(_ZN40_INTERNAL_7333c2ca_4_k_cu_7916e339_222834cuda3std3__45__cpo4cendE - _ZN40_INTERNAL_7333c2ca_4_k_cu_7916e339_222834cuda3std3__419piecewise_constructE)
_ZN40_INTERNAL_7333c2ca_4_k_cu_7916e339_222834cuda3std3__419piecewise_constructE:
	.zero		1
	.type		_ZN40_INTERNAL_7333c2ca_4_k_cu_7916e339_222834cuda3std3__45__cpo4cendE,@object
	.size		_ZN40_INTERNAL_7333c2ca_4_k_cu_7916e339_222834cuda3std3__45__cpo4cendE,(_ZN40_INTERNAL_7333c2ca_4_k_cu_7916e339_222834cuda3std6ranges3__45__cpo4swapE - _ZN40_INTERNAL_7333c2ca_4_k_cu_7916e339_222834cuda3std3__45__cpo4cendE)
_ZN40_INTERNAL_7333c2ca_4_k_cu_7916e339_222834cuda3std3__45__cpo4cendE:
	.zero		1
	.type		_ZN40_INTERNAL_7333c2ca_4_k_cu_7916e339_222834cuda3std6ranges3__45__cpo4swapE,@object
	.size		_ZN40_INTERNAL_7333c2ca_4_k_cu_7916e339_222834cuda3std6ranges3__45__cpo4swapE,(.L_11 - _ZN40_INTERNAL_7333c2ca_4_k_cu_7916e339_222834cuda3std6ranges3__45__cpo4swapE)
_ZN40_INTERNAL_7333c2ca_4_k_cu_7916e339_222834cuda3std6ranges3__45__cpo4swapE:
	.zero		1
.L_11:


//--------------------- .nv.constant0._ZN7cutlass13device_kernelINS_4gemm6kernel13GemmUniversalIN4cute5tupleIJiiiiEEENS1_10collective13CollectiveMmaINS1_35MainloopSm100TmaUmmaWarpSpecializedILi5ELi2ELi4ENS5_IJNS4_1CILi1EEENSA_ILi4EEESB_EEEEENS5_IJNSA_ILi64EEENSA_ILi256EEENSA_ILi128EEEEEENS_12float_e5m2_tENS5_IJlSB_lEEESJ_SK_NS4_8TiledMMAINS4_8MMA_AtomIJNS4_10MMA_TraitsINS4_19SM100_MMA_F8F6F4_SSEJSJ_SJ_fSF_SG_NS4_17integral_constantINS4_4UMMA5MajorELSR_0EEESS_NSP_INSQ_7ScaleInELST_0EEESU_EEEEEENS4_6LayoutINS5_IJSB_SB_SB_EEENS5_IJNSA_ILi0EEESZ_SZ_EEEEENS5_IJNS4_10UnderscoreES12_S12_EEEEENS4_23SM90_TMA_LOAD_MULTICASTENS4_14ComposedLayoutINS4_7SwizzleILi3ELi4ELi3EEENS4_18smem_ptr_flag_bitsILi8EEENSX_INS5_IJNSA_ILi8EEESH_EEENS5_IJSH_SB_EEEEEEEvNS4_8identityENS4_13SM90_TMA_LOADES1F_vS1G_EENS_8epilogue10collective18CollectiveEpilogueINS1J_23Sm100TmaWarpSpecializedILi4ELi2ELi32ELb0ELb0EEEJSI_NS5_IJNSX_ISF_SB_EES1O_EEESJ_SK_SJ_SK_NS1J_6fusion15FusionCallbacksIS1N_NS1Q_17LinearCombinationISJ_fSJ_fLNS_15FloatRoundStyleE2EEESI_S1P_JEEENS4_5SM1004TMEM4LOAD26SM100_TMEM_LOAD_16dp32b32xES1H_NS16_INS17_ILi2ELi4ELi3EEES1A_NSX_INS5_IJS1B_SF_EEENS5_IJSF_SB_EEEEEEENS4_39AutoVectorizingCopyWithAssumedAlignmentILi128EEENS4_14SM90_TMA_STOREES24_S26_S26_EEEvvEEEEvNT_6ParamsE --------------------------
	.section	.nv.constant0._ZN7cutlass13device_kernelINS_4gemm6kernel13GemmUniversalIN4cute5tupleIJiiiiEEENS1_10collective13CollectiveMmaINS1_35MainloopSm100TmaUmmaWarpSpecializedILi5ELi2ELi4ENS5_IJNS4_1CILi1EEENSA_ILi4EEESB_EEEEENS5_IJNSA_ILi64EEENSA_ILi256EEENSA_ILi128EEEEEENS_12float_e5m2_tENS5_IJlSB_lEEESJ_SK_NS4_8TiledMMAINS4_8MMA_AtomIJNS4_10MMA_TraitsINS4_19SM100_MMA_F8F6F4_SSEJSJ_SJ_fSF_SG_NS4_17integral_constantINS4_4UMMA5MajorELSR_0EEESS_NSP_INSQ_7ScaleInELST_0EEESU_EEEEEENS4_6LayoutINS5_IJSB_SB_SB_EEENS5_IJNSA_ILi0EEESZ_SZ_EEEEENS5_IJNS4_10UnderscoreES12_S12_EEEEENS4_23SM90_TMA_LOAD_MULTICASTENS4_14ComposedLayoutINS4_7SwizzleILi3ELi4ELi3EEENS4_18smem_ptr_flag_bitsILi8EEENSX_INS5_IJNSA_ILi8EEESH_EEENS5_IJSH_SB_EEEEEEEvNS4_8identityENS4_13SM90_TMA_LOADES1F_vS1G_EENS_8epilogue10collective18CollectiveEpilogueINS1J_23Sm100TmaWarpSpecializedILi4ELi2ELi32ELb0ELb0EEEJSI_NS5_IJNSX_ISF_SB_EES1O_EEESJ_SK_SJ_SK_NS1J_6fusion15FusionCallbacksIS1N_NS1Q_17LinearCombinationISJ_fSJ_fLNS_15FloatRoundStyleE2EEESI_S1P_JEEENS4_5SM1004TMEM4LOAD26SM100_TMEM_LOAD_16dp32b32xES1H_NS16_INS17_ILi2ELi4ELi3EEES1A_NSX_INS5_IJS1B_SF_EEENS5_IJSF_SB_EEEEEEENS4_39AutoVectorizingCopyWithAssumedAlignmentILi128EEENS4_14SM90_TMA_STOREES24_S26_S26_EEEvvEEEEvNT_6ParamsE,"a",@progbits
	.sectionflags	@""
	.align	4
.nv.constant0._ZN7cutlass13device_kernelINS_4gemm6kernel13GemmUniversalIN4cute5tupleIJiiiiEEENS1_10collective13CollectiveMmaINS1_35MainloopSm100TmaUmmaWarpSpecializedILi5ELi2ELi4ENS5_IJNS4_1CILi1EEENSA_ILi4EEESB_EEEEENS5_IJNSA_ILi64EEENSA_ILi256EEENSA_ILi128EEEEEENS_12float_e5m2_tENS5_IJlSB_lEEESJ_SK_NS4_8TiledMMAINS4_8MMA_AtomIJNS4_10MMA_TraitsINS4_19SM100_MMA_F8F6F4_SSEJSJ_SJ_fSF_SG_NS4_17integral_constantINS4_4UMMA5MajorELSR_0EEESS_NSP_INSQ_7ScaleInELST_0EEESU_EEEEEENS4_6LayoutINS5_IJSB_SB_SB_EEENS5_IJNSA_ILi0EEESZ_SZ_EEEEENS5_IJNS4_10UnderscoreES12_S12_EEEEENS4_23SM90_TMA_LOAD_MULTICASTENS4_14ComposedLayoutINS4_7SwizzleILi3ELi4ELi3EEENS4_18smem_ptr_flag_bitsILi8EEENSX_INS5_IJNSA_ILi8EEESH_EEENS5_IJSH_SB_EEEEEEEvNS4_8identityENS4_13SM90_TMA_LOADES1F_vS1G_EENS_8epilogue10collective18CollectiveEpilogueINS1J_23Sm100TmaWarpSpecializedILi4ELi2ELi32ELb0ELb0EEEJSI_NS5_IJNSX_ISF_SB_EES1O_EEESJ_SK_SJ_SK_NS1J_6fusion15FusionCallbacksIS1N_NS1Q_17LinearCombinationISJ_fSJ_fLNS_15FloatRoundStyleE2EEESI_S1P_JEEENS4_5SM1004TMEM4LOAD26SM100_TMEM_LOAD_16dp32b32xES1H_NS16_INS17_ILi2ELi4ELi3EEES1A_NSX_INS5_IJS1B_SF_EEENS5_IJSF_SB_EEEEEEENS4_39AutoVectorizingCopyWithAssumedAlignmentILi128EEENS4_14SM90_TMA_STOREES24_S26_S26_EEEvvEEEEvNT_6ParamsE:
	.zero		2944


//--------------------- SYMBOLS --------------------------

	.type		.nv.reservedSmem.offset0,@object
	.size		.nv.reservedSmem.offset0,0x4
	.type		.nv.reservedSmem.cap,@object
	.size		.nv.reservedSmem.cap,0x4
	.type		__assertfail,@function
